//
// Generated by NVIDIA NVVM Compiler
//
// Compiler Build ID: CL-36424714
// Cuda compilation tools, release 13.0, V13.0.88
// Based on NVVM 20.0.0
//

.version 9.0
.target sm_100
.address_size 64

	// .globl	_Z10MatrixMultPfS_S_i
// _ZZ15TiledMatrixMultPfS_S_iE3s_A has been demoted
// _ZZ15TiledMatrixMultPfS_S_iE3s_B has been demoted

.visible .entry _Z10MatrixMultPfS_S_i(
	.param .u64 .ptr .align 1 _Z10MatrixMultPfS_S_i_param_0,
	.param .u64 .ptr .align 1 _Z10MatrixMultPfS_S_i_param_1,
	.param .u64 .ptr .align 1 _Z10MatrixMultPfS_S_i_param_2,
	.param .u32 _Z10MatrixMultPfS_S_i_param_3
)
{
	.reg .pred 	%p<10>;
	.reg .b32 	%r<41>;
	.reg .b32 	%f<56>;
	.reg .b64 	%rd<66>;

	ld.param.u64 	%rd15, [_Z10MatrixMultPfS_S_i_param_0];
	ld.param.u64 	%rd16, [_Z10MatrixMultPfS_S_i_param_1];
	ld.param.u64 	%rd14, [_Z10MatrixMultPfS_S_i_param_2];
	ld.param.u32 	%r17, [_Z10MatrixMultPfS_S_i_param_3];
	cvta.to.global.u64 	%rd1, %rd16;
	cvta.to.global.u64 	%rd2, %rd15;
	mov.u32 	%r18, %ctaid.y;
	mov.u32 	%r19, %ntid.y;
	mov.u32 	%r20, %tid.y;
	mad.lo.s32 	%r1, %r18, %r19, %r20;
	mov.u32 	%r21, %ctaid.x;
	mov.u32 	%r22, %ntid.x;
	mov.u32 	%r23, %tid.x;
	mad.lo.s32 	%r2, %r21, %r22, %r23;
	max.s32 	%r24, %r1, %r2;
	setp.ge.s32 	%p1, %r24, %r17;
	@%p1 bra 	$L__BB0_12;
	cvta.to.global.u64 	%rd17, %rd14;
	mul.lo.s32 	%r3, %r17, %r1;
	add.s32 	%r26, %r3, %r2;
	mul.wide.s32 	%rd18, %r26, 4;
	add.s64 	%rd3, %rd17, %rd18;
	mov.b32 	%r39, 0;
	st.global.u32 	[%rd3], %r39;
	and.b32  	%r4, %r17, 7;
	setp.lt.u32 	%p2, %r17, 8;
	mov.f32 	%f53, 0f00000000;
	@%p2 bra 	$L__BB0_4;
	and.b32  	%r27, %r17, 2147483640;
	neg.s32 	%r37, %r27;
	mul.wide.s32 	%rd19, %r17, 4;
	add.s64 	%rd4, %rd1, %rd19;
	mul.wide.s32 	%rd20, %r17, 8;
	add.s64 	%rd5, %rd1, %rd20;
	mul.wide.s32 	%rd21, %r17, 12;
	add.s64 	%rd6, %rd1, %rd21;
	mul.wide.s32 	%rd22, %r17, 16;
	add.s64 	%rd7, %rd1, %rd22;
	mul.wide.s32 	%rd23, %r17, 20;
	add.s64 	%rd8, %rd1, %rd23;
	mul.wide.s32 	%rd24, %r17, 24;
	add.s64 	%rd9, %rd1, %rd24;
	mul.wide.s32 	%rd25, %r17, 28;
	add.s64 	%rd10, %rd1, %rd25;
	mul.wide.u32 	%rd26, %r3, 4;
	add.s64 	%rd27, %rd26, %rd2;
	add.s64 	%rd65, %rd27, 16;
	mov.f32 	%f53, 0f00000000;
	mov.u32 	%r36, %r2;
$L__BB0_3:
	.pragma "nounroll";
	and.b32  	%r39, %r17, 2147483640;
	mul.wide.s32 	%rd28, %r36, 4;
	add.s64 	%rd29, %rd4, %rd28;
	add.s64 	%rd30, %rd5, %rd28;
	add.s64 	%rd31, %rd6, %rd28;
	add.s64 	%rd32, %rd7, %rd28;
	add.s64 	%rd33, %rd8, %rd28;
	add.s64 	%rd34, %rd9, %rd28;
	add.s64 	%rd35, %rd10, %rd28;
	add.s64 	%rd36, %rd1, %rd28;
	ld.global.f32 	%f10, [%rd65+-16];
	ld.global.f32 	%f11, [%rd36];
	fma.rn.f32 	%f12, %f10, %f11, %f53;
	st.global.f32 	[%rd3], %f12;
	ld.global.f32 	%f13, [%rd65+-12];
	ld.global.f32 	%f14, [%rd29];
	fma.rn.f32 	%f15, %f13, %f14, %f12;
	st.global.f32 	[%rd3], %f15;
	ld.global.f32 	%f16, [%rd65+-8];
	ld.global.f32 	%f17, [%rd30];
	fma.rn.f32 	%f18, %f16, %f17, %f15;
	st.global.f32 	[%rd3], %f18;
	ld.global.f32 	%f19, [%rd65+-4];
	ld.global.f32 	%f20, [%rd31];
	fma.rn.f32 	%f21, %f19, %f20, %f18;
	st.global.f32 	[%rd3], %f21;
	ld.global.f32 	%f22, [%rd65];
	ld.global.f32 	%f23, [%rd32];
	fma.rn.f32 	%f24, %f22, %f23, %f21;
	st.global.f32 	[%rd3], %f24;
	ld.global.f32 	%f25, [%rd65+4];
	ld.global.f32 	%f26, [%rd33];
	fma.rn.f32 	%f27, %f25, %f26, %f24;
	st.global.f32 	[%rd3], %f27;
	ld.global.f32 	%f28, [%rd65+8];
	ld.global.f32 	%f29, [%rd34];
	fma.rn.f32 	%f30, %f28, %f29, %f27;
	st.global.f32 	[%rd3], %f30;
	ld.global.f32 	%f31, [%rd65+12];
	ld.global.f32 	%f32, [%rd35];
	fma.rn.f32 	%f53, %f31, %f32, %f30;
	st.global.f32 	[%rd3], %f53;
	add.s32 	%r37, %r37, 8;
	shl.b32 	%r28, %r17, 3;
	add.s32 	%r36, %r36, %r28;
	add.s64 	%rd65, %rd65, 32;
	setp.ne.s32 	%p3, %r37, 0;
	@%p3 bra 	$L__BB0_3;
$L__BB0_4:
	setp.eq.s32 	%p4, %r4, 0;
	@%p4 bra 	$L__BB0_12;
	and.b32  	%r12, %r17, 3;
	setp.lt.u32 	%p5, %r4, 4;
	@%p5 bra 	$L__BB0_7;
	add.s32 	%r29, %r39, %r3;
	mul.wide.u32 	%rd37, %r29, 4;
	add.s64 	%rd38, %rd2, %rd37;
	ld.global.f32 	%f33, [%rd38];
	mad.lo.s32 	%r30, %r39, %r17, %r2;
	mul.wide.s32 	%rd39, %r30, 4;
	add.s64 	%rd40, %rd1, %rd39;
	ld.global.f32 	%f34, [%rd40];
	fma.rn.f32 	%f35, %f33, %f34, %f53;
	st.global.f32 	[%rd3], %f35;
	cvt.u64.u32 	%rd41, %r3;
	cvt.u64.u32 	%rd42, %r39;
	add.s64 	%rd43, %rd42, %rd41;
	shl.b64 	%rd44, %rd43, 2;
	add.s64 	%rd45, %rd2, %rd44;
	ld.global.f32 	%f36, [%rd45+4];
	mul.wide.s32 	%rd46, %r17, 4;
	add.s64 	%rd47, %rd40, %rd46;
	ld.global.f32 	%f37, [%rd47];
	fma.rn.f32 	%f38, %f36, %f37, %f35;
	st.global.f32 	[%rd3], %f38;
	ld.global.f32 	%f39, [%rd45+8];
	add.s64 	%rd48, %rd47, %rd46;
	ld.global.f32 	%f40, [%rd48];
	fma.rn.f32 	%f41, %f39, %f40, %f38;
	st.global.f32 	[%rd3], %f41;
	ld.global.f32 	%f42, [%rd45+12];
	add.s64 	%rd49, %rd48, %rd46;
	ld.global.f32 	%f43, [%rd49];
	fma.rn.f32 	%f53, %f42, %f43, %f41;
	st.global.f32 	[%rd3], %f53;
	add.s32 	%r39, %r39, 4;
$L__BB0_7:
	setp.eq.s32 	%p6, %r12, 0;
	@%p6 bra 	$L__BB0_12;
	setp.eq.s32 	%p7, %r12, 1;
	@%p7 bra 	$L__BB0_10;
	add.s32 	%r31, %r39, %r3;
	mul.wide.u32 	%rd50, %r31, 4;
	add.s64 	%rd51, %rd2, %rd50;
	ld.global.f32 	%f44, [%rd51];
	mad.lo.s32 	%r32, %r39, %r17, %r2;
	mul.wide.s32 	%rd52, %r32, 4;
	add.s64 	%rd53, %rd1, %rd52;
	ld.global.f32 	%f45, [%rd53];
	fma.rn.f32 	%f46, %f44, %f45, %f53;
	st.global.f32 	[%rd3], %f46;
	cvt.u64.u32 	%rd54, %r3;
	cvt.u64.u32 	%rd55, %r39;
	add.s64 	%rd56, %rd55, %rd54;
	shl.b64 	%rd57, %rd56, 2;
	add.s64 	%rd58, %rd2, %rd57;
	ld.global.f32 	%f47, [%rd58+4];
	mul.wide.s32 	%rd59, %r17, 4;
	add.s64 	%rd60, %rd53, %rd59;
	ld.global.f32 	%f48, [%rd60];
	fma.rn.f32 	%f53, %f47, %f48, %f46;
	st.global.f32 	[%rd3], %f53;
	add.s32 	%r39, %r39, 2;
$L__BB0_10:
	and.b32  	%r33, %r17, 1;
	setp.eq.b32 	%p8, %r33, 1;
	not.pred 	%p9, %p8;
	@%p9 bra 	$L__BB0_12;
	add.s32 	%r34, %r39, %r3;
	mul.wide.u32 	%rd61, %r34, 4;
	add.s64 	%rd62, %rd2, %rd61;
	ld.global.f32 	%f49, [%rd62];
	mad.lo.s32 	%r35, %r39, %r17, %r2;
	mul.wide.s32 	%rd63, %r35, 4;
	add.s64 	%rd64, %rd1, %rd63;
	ld.global.f32 	%f50, [%rd64];
	fma.rn.f32 	%f51, %f49, %f50, %f53;
	st.global.f32 	[%rd3], %f51;
$L__BB0_12:
	ret;

}
	// .globl	_Z15TiledMatrixMultPfS_S_i
.visible .entry _Z15TiledMatrixMultPfS_S_i(
	.param .u64 .ptr .align 1 _Z15TiledMatrixMultPfS_S_i_param_0,
	.param .u64 .ptr .align 1 _Z15TiledMatrixMultPfS_S_i_param_1,
	.param .u64 .ptr .align 1 _Z15TiledMatrixMultPfS_S_i_param_2,
	.param .u32 _Z15TiledMatrixMultPfS_S_i_param_3
)
{
	.reg .pred 	%p<11>;
	.reg .b32 	%r<142>;
	.reg .b32 	%f<55>;
	.reg .b64 	%rd<13>;
	// demoted variable
	.shared .align 4 .b8 _ZZ15TiledMatrixMultPfS_S_iE3s_A[1024];
	// demoted variable
	.shared .align 4 .b8 _ZZ15TiledMatrixMultPfS_S_iE3s_B[1024];
	ld.param.u64 	%rd3, [_Z15TiledMatrixMultPfS_S_i_param_0];
	ld.param.u64 	%rd4, [_Z15TiledMatrixMultPfS_S_i_param_1];
	ld.param.u64 	%rd5, [_Z15TiledMatrixMultPfS_S_i_param_2];
	ld.param.u32 	%r31, [_Z15TiledMatrixMultPfS_S_i_param_3];
	mov.u32 	%r32, %ctaid.y;
	mov.u32 	%r33, %ntid.y;
	mov.u32 	%r1, %tid.y;
	mad.lo.s32 	%r2, %r32, %r33, %r1;
	mov.u32 	%r34, %ctaid.x;
	mov.u32 	%r3, %ntid.x;
	mul.lo.s32 	%r4, %r34, %r3;
	mov.u32 	%r5, %tid.x;
	add.s32 	%r6, %r4, %r5;
	max.s32 	%r35, %r2, %r6;
	setp.ge.s32 	%p1, %r35, %r31;
	@%p1 bra 	$L__BB1_15;
	mad.lo.s32 	%r7, %r31, %r2, %r5;
	mul.lo.s32 	%r8, %r1, %r3;
	add.s32 	%r37, %r8, %r5;
	shl.b32 	%r38, %r37, 2;
	mov.u32 	%r39, _ZZ15TiledMatrixMultPfS_S_iE3s_A;
	add.s32 	%r9, %r39, %r38;
	mov.u32 	%r40, _ZZ15TiledMatrixMultPfS_S_iE3s_B;
	add.s32 	%r10, %r40, %r38;
	and.b32  	%r11, %r3, 7;
	and.b32  	%r12, %r3, 2040;
	and.b32  	%r41, %r3, -8;
	neg.s32 	%r13, %r41;
	shl.b32 	%r42, %r5, 2;
	add.s32 	%r14, %r40, %r42;
	shl.b32 	%r15, %r3, 5;
	shl.b32 	%r43, %r8, 2;
	add.s32 	%r44, %r43, %r39;
	add.s32 	%r16, %r44, 16;
	shl.b32 	%r17, %r3, 2;
	cvta.to.global.u64 	%rd1, %rd3;
	cvta.to.global.u64 	%rd2, %rd4;
	mov.f32 	%f54, 0f00000000;
	mov.b32 	%r135, 0;
$L__BB1_2:
	setp.lt.u32 	%p2, %r3, 8;
	add.s32 	%r46, %r7, %r135;
	mul.wide.u32 	%rd6, %r46, 4;
	add.s64 	%rd7, %rd1, %rd6;
	ld.global.f32 	%f16, [%rd7];
	cvt.rzi.s32.f32 	%r47, %f16;
	st.shared.u32 	[%r9], %r47;
	add.s32 	%r48, %r135, %r1;
	mad.lo.s32 	%r49, %r48, %r31, %r6;
	mul.wide.u32 	%rd8, %r49, 4;
	add.s64 	%rd9, %rd2, %rd8;
	ld.global.f32 	%f17, [%rd9];
	cvt.rzi.s32.f32 	%r50, %f17;
	st.shared.u32 	[%r10], %r50;
	bar.sync 	0;
	mov.b32 	%r140, 0;
	@%p2 bra 	$L__BB1_5;
	mov.u32 	%r136, %r16;
	mov.u32 	%r137, %r14;
	mov.u32 	%r138, %r13;
$L__BB1_4:
	.pragma "nounroll";
	ld.shared.u32 	%r51, [%r136+-16];
	ld.shared.u32 	%r52, [%r137];
	mul.lo.s32 	%r53, %r52, %r51;
	cvt.rn.f32.s32 	%f18, %r53;
	add.f32 	%f19, %f54, %f18;
	ld.shared.u32 	%r54, [%r136+-12];
	add.s32 	%r55, %r137, %r17;
	ld.shared.u32 	%r56, [%r55];
	mul.lo.s32 	%r57, %r56, %r54;
	cvt.rn.f32.s32 	%f20, %r57;
	add.f32 	%f21, %f19, %f20;
	ld.shared.u32 	%r58, [%r136+-8];
	add.s32 	%r59, %r55, %r17;
	ld.shared.u32 	%r60, [%r59];
	mul.lo.s32 	%r61, %r60, %r58;
	cvt.rn.f32.s32 	%f22, %r61;
	add.f32 	%f23, %f21, %f22;
	ld.shared.u32 	%r62, [%r136+-4];
	add.s32 	%r63, %r59, %r17;
	ld.shared.u32 	%r64, [%r63];
	mul.lo.s32 	%r65, %r64, %r62;
	cvt.rn.f32.s32 	%f24, %r65;
	add.f32 	%f25, %f23, %f24;
	ld.shared.u32 	%r66, [%r136];
	add.s32 	%r67, %r63, %r17;
	ld.shared.u32 	%r68, [%r67];
	mul.lo.s32 	%r69, %r68, %r66;
	cvt.rn.f32.s32 	%f26, %r69;
	add.f32 	%f27, %f25, %f26;
	ld.shared.u32 	%r70, [%r136+4];
	add.s32 	%r71, %r67, %r17;
	ld.shared.u32 	%r72, [%r71];
	mul.lo.s32 	%r73, %r72, %r70;
	cvt.rn.f32.s32 	%f28, %r73;
	add.f32 	%f29, %f27, %f28;
	ld.shared.u32 	%r74, [%r136+8];
	add.s32 	%r75, %r71, %r17;
	ld.shared.u32 	%r76, [%r75];
	mul.lo.s32 	%r77, %r76, %r74;
	cvt.rn.f32.s32 	%f30, %r77;
	add.f32 	%f31, %f29, %f30;
	ld.shared.u32 	%r78, [%r136+12];
	add.s32 	%r79, %r75, %r17;
	ld.shared.u32 	%r80, [%r79];
	mul.lo.s32 	%r81, %r80, %r78;
	cvt.rn.f32.s32 	%f32, %r81;
	add.f32 	%f54, %f31, %f32;
	add.s32 	%r138, %r138, 8;
	add.s32 	%r137, %r137, %r15;
	add.s32 	%r136, %r136, 32;
	setp.ne.s32 	%p3, %r138, 0;
	mov.u32 	%r140, %r12;
	@%p3 bra 	$L__BB1_4;
$L__BB1_5:
	setp.eq.s32 	%p4, %r11, 0;
	@%p4 bra 	$L__BB1_13;
	add.s32 	%r82, %r11, -1;
	setp.lt.u32 	%p5, %r82, 3;
	@%p5 bra 	$L__BB1_8;
	add.s32 	%r83, %r140, %r8;
	shl.b32 	%r84, %r83, 2;
	mov.u32 	%r85, _ZZ15TiledMatrixMultPfS_S_iE3s_A;
	add.s32 	%r86, %r85, %r84;
	ld.shared.u32 	%r87, [%r86];
	mad.lo.s32 	%r88, %r140, %r3, %r5;
	shl.b32 	%r89, %r88, 2;
	mov.u32 	%r90, _ZZ15TiledMatrixMultPfS_S_iE3s_B;
	add.s32 	%r91, %r90, %r89;
	ld.shared.u32 	%r92, [%r91];
	mul.lo.s32 	%r93, %r92, %r87;
	cvt.rn.f32.s32 	%f34, %r93;
	add.f32 	%f35, %f54, %f34;
	ld.shared.u32 	%r94, [%r86+4];
	add.s32 	%r95, %r91, %r17;
	ld.shared.u32 	%r96, [%r95];
	mul.lo.s32 	%r97, %r96, %r94;
	cvt.rn.f32.s32 	%f36, %r97;
	add.f32 	%f37, %f35, %f36;
	ld.shared.u32 	%r98, [%r86+8];
	add.s32 	%r99, %r95, %r17;
	ld.shared.u32 	%r100, [%r99];
	mul.lo.s32 	%r101, %r100, %r98;
	cvt.rn.f32.s32 	%f38, %r101;
	add.f32 	%f39, %f37, %f38;
	ld.shared.u32 	%r102, [%r86+12];
	add.s32 	%r103, %r99, %r17;
	ld.shared.u32 	%r104, [%r103];
	mul.lo.s32 	%r105, %r104, %r102;
	cvt.rn.f32.s32 	%f40, %r105;
	add.f32 	%f54, %f39, %f40;
	add.s32 	%r140, %r140, 4;
$L__BB1_8:
	and.b32  	%r106, %r3, 3;
	setp.eq.s32 	%p6, %r106, 0;
	@%p6 bra 	$L__BB1_13;
	setp.eq.s32 	%p7, %r106, 1;
	@%p7 bra 	$L__BB1_11;
	add.s32 	%r107, %r140, %r8;
	shl.b32 	%r108, %r107, 2;
	mov.u32 	%r109, _ZZ15TiledMatrixMultPfS_S_iE3s_A;
	add.s32 	%r110, %r109, %r108;
	ld.shared.u32 	%r111, [%r110];
	mad.lo.s32 	%r112, %r140, %r3, %r5;
	shl.b32 	%r113, %r112, 2;
	mov.u32 	%r114, _ZZ15TiledMatrixMultPfS_S_iE3s_B;
	add.s32 	%r115, %r114, %r113;
	ld.shared.u32 	%r116, [%r115];
	mul.lo.s32 	%r117, %r116, %r111;
	cvt.rn.f32.s32 	%f42, %r117;
	add.f32 	%f43, %f54, %f42;
	ld.shared.u32 	%r118, [%r110+4];
	add.s32 	%r119, %r115, %r17;
	ld.shared.u32 	%r120, [%r119];
	mul.lo.s32 	%r121, %r120, %r118;
	cvt.rn.f32.s32 	%f44, %r121;
	add.f32 	%f54, %f43, %f44;
	add.s32 	%r140, %r140, 2;
$L__BB1_11:
	and.b32  	%r122, %r3, 1;
	setp.eq.b32 	%p8, %r122, 1;
	not.pred 	%p9, %p8;
	@%p9 bra 	$L__BB1_13;
	add.s32 	%r123, %r140, %r8;
	shl.b32 	%r124, %r123, 2;
	mov.u32 	%r125, _ZZ15TiledMatrixMultPfS_S_iE3s_A;
	add.s32 	%r126, %r125, %r124;
	ld.shared.u32 	%r127, [%r126];
	mad.lo.s32 	%r128, %r140, %r3, %r5;
	shl.b32 	%r129, %r128, 2;
	mov.u32 	%r130, _ZZ15TiledMatrixMultPfS_S_iE3s_B;
	add.s32 	%r131, %r130, %r129;
	ld.shared.u32 	%r132, [%r131];
	mul.lo.s32 	%r133, %r132, %r127;
	cvt.rn.f32.s32 	%f45, %r133;
	add.f32 	%f54, %f54, %f45;
$L__BB1_13:
	bar.sync 	0;
	add.s32 	%r135, %r135, %r3;
	setp.lt.s32 	%p10, %r135, %r31;
	@%p10 bra 	$L__BB1_2;
	add.s32 	%r134, %r7, %r4;
	cvta.to.global.u64 	%rd10, %rd5;
	mul.wide.s32 	%rd11, %r134, 4;
	add.s64 	%rd12, %rd10, %rd11;
	st.global.f32 	[%rd12], %f54;
$L__BB1_15:
	ret;

}


// ===== COMPILED SASS (sm_100) =====

	.target	sm_100

	.elftype	@"ET_EXEC"


//--------------------- .note.nv.tkinfo           --------------------------
	.section	.note.nv.tkinfo,"",@"SHT_NOTE"
	.sectionflags	@"SHF_NOTE_NV_TKINFO"
	.tkinfo
        /*0018*/ 	.word	0x00000002
        /*0030*/ 	.string	""
        /*0030*/ 	.string	"ptxas"
        /*0030*/ 	.string	"Cuda compilation tools, release 13.0, V13.0.88"
        /*0030*/ 	.string	"Build cuda_13.0.r13.0/compiler.36424714_0"
        /*0030*/ 	.string	"-arch sm_100 -m 64 "



//--------------------- .note.nv.cuinfo           --------------------------
	.section	.note.nv.cuinfo,"",@"SHT_NOTE"
	.sectionflags	@"SHF_NOTE_NV_CUINFO"
        /*0018*/ 	.short	0x0002
        /*001a*/ 	.short	0x0064
        /*001c*/ 	.short	0x0082
	.zero		2


//--------------------- .nv.info                  --------------------------
	.section	.nv.info,"",@"SHT_CUDA_INFO"
	.align	4


	//----- nvinfo : EIATTR_REGCOUNT
	.align		4
        /*0000*/ 	.byte	0x04, 0x2f
        /*0002*/ 	.short	(.L_1 - .L_0)
	.align		4
.L_0:
        /*0004*/ 	.word	index@(_Z10MatrixMultPfS_S_i)
        /*0008*/ 	.word	0x00000018


	//----- nvinfo : EIATTR_FRAME_SIZE
	.align		4
.L_1:
        /*000c*/ 	.byte	0x04, 0x11
        /*000e*/ 	.short	(.L_3 - .L_2)
	.align		4
.L_2:
        /*0010*/ 	.word	index@(_Z10MatrixMultPfS_S_i)
        /*0014*/ 	.word	0x00000000


	//----- nvinfo : EIATTR_REGCOUNT
	.align		4
.L_3:
        /*0018*/ 	.byte	0x04, 0x2f
        /*001a*/ 	.short	(.L_5 - .L_4)
	.align		4
.L_4:
        /*001c*/ 	.word	index@(_Z15TiledMatrixMultPfS_S_i)
        /*0020*/ 	.word	0x00000020


	//----- nvinfo : EIATTR_FRAME_SIZE
	.align		4
.L_5:
        /*0024*/ 	.byte	0x04, 0x11
        /*0026*/ 	.short	(.L_7 - .L_6)
	.align		4
.L_6:
        /*0028*/ 	.word	index@(_Z15TiledMatrixMultPfS_S_i)
        /*002c*/ 	.word	0x00000000


	//----- nvinfo : EIATTR_MIN_STACK_SIZE
	.align		4
.L_7:
        /*0030*/ 	.byte	0x04, 0x12
        /*0032*/ 	.short	(.L_9 - .L_8)
	.align		4
.L_8:
        /*0034*/ 	.word	index@(_Z15TiledMatrixMultPfS_S_i)
        /*0038*/ 	.word	0x00000000


	//----- nvinfo : EIATTR_MIN_STACK_SIZE
	.align		4
.L_9:
        /*003c*/ 	.byte	0x04, 0x12
        /*003e*/ 	.short	(.L_11 - .L_10)
	.align		4
.L_10:
        /*0040*/ 	.word	index@(_Z10MatrixMultPfS_S_i)
        /*0044*/ 	.word	0x00000000
.L_11:


//--------------------- .nv.compat                --------------------------
	.section	.nv.compat,"",@"SHT_CUDA_COMPAT_INFO"
	.align	4
        /*0000*/ 	.byte	0x02, 0x09, 0x00, 0x00, 0x02, 0x02, 0x01, 0x00, 0x02, 0x05, 0x05, 0x00, 0x03, 0x07, 0x01, 0x01
        /*0010*/ 	.byte	0x02, 0x03, 0x00, 0x00, 0x02, 0x06, 0x01, 0x00, 0x04, 0x0b, 0x08, 0x00, 0x09, 0x00, 0x00, 0x00
        /*0020*/ 	.byte	0x00, 0x00, 0x00, 0x00


//--------------------- .nv.info._Z15TiledMatrixMultPfS_S_i --------------------------
	.section	.nv.info._Z15TiledMatrixMultPfS_S_i,"",@"SHT_CUDA_INFO"
	.sectionflags	@""
	.align	4


	//----- nvinfo : EIATTR_CUDA_API_VERSION
	.align		4
        /*0000*/ 	.byte	0x04, 0x37
        /*0002*/ 	.short	(.L_13 - .L_12)
.L_12:
        /*0004*/ 	.word	0x00000082


	//----- nvinfo : EIATTR_KPARAM_INFO
	.align		4
.L_13:
        /*0008*/ 	.byte	0x04, 0x17
        /*000a*/ 	.short	(.L_15 - .L_14)
.L_14:
        /*000c*/ 	.word	0x00000000
        /*0010*/ 	.short	0x0003
        /*0012*/ 	.short	0x0018
        /*0014*/ 	.byte	0x00, 0xf0, 0x11, 0x00


	//----- nvinfo : EIATTR_KPARAM_INFO
	.align		4
.L_15:
        /*0018*/ 	.byte	0x04, 0x17
        /*001a*/ 	.short	(.L_17 - .L_16)
.L_16:
        /*001c*/ 	.word	0x00000000
        /*0020*/ 	.short	0x0002
        /*0022*/ 	.short	0x0010
        /*0024*/ 	.byte	0x00, 0xf5, 0x21, 0x00


	//----- nvinfo : EIATTR_KPARAM_INFO
	.align		4
.L_17:
        /*0028*/ 	.byte	0x04, 0x17
        /*002a*/ 	.short	(.L_19 - .L_18)
.L_18:
        /*002c*/ 	.word	0x00000000
        /*0030*/ 	.short	0x0001
        /*0032*/ 	.short	0x0008
        /*0034*/ 	.byte	0x00, 0xf5, 0x21, 0x00


	//----- nvinfo : EIATTR_KPARAM_INFO
	.align		4
.L_19:
        /*0038*/ 	.byte	0x04, 0x17
        /*003a*/ 	.short	(.L_21 - .L_20)
.L_20:
        /*003c*/ 	.word	0x00000000
        /*0040*/ 	.short	0x0000
        /*0042*/ 	.short	0x0000
        /*0044*/ 	.byte	0x00, 0xf5, 0x21, 0x00


	//----- nvinfo : EIATTR_SPARSE_MMA_MASK
	.align		4
.L_21:
        /*0048*/ 	.byte	0x03, 0x50
        /*004a*/ 	.short	0x0000


	//----- nvinfo : EIATTR_MAXREG_COUNT
	.align		4
        /*004c*/ 	.byte	0x03, 0x1b
        /*004e*/ 	.short	0x00ff


	//----- nvinfo : EIATTR_NUM_BARRIERS
	.align		4
        /*0050*/ 	.byte	0x02, 0x4c
        /*0052*/ 	.byte	0x01
	.zero		1


	//----- nvinfo : EIATTR_MERCURY_ISA_VERSION
	.align		4
        /*0054*/ 	.byte	0x03, 0x5f
        /*0056*/ 	.short	0x0101


	//----- nvinfo : EIATTR_VRC_CTA_INIT_COUNT
	.align		4
        /*0058*/ 	.byte	0x02, 0x4a
	.zero		1
	.zero		1


	//----- nvinfo : EIATTR_EXIT_INSTR_OFFSETS
	.align		4
        /*005c*/ 	.byte	0x04, 0x1c
        /*005e*/ 	.short	(.L_23 - .L_22)


	//   ....[0]....
.L_22:
        /*0060*/ 	.word	0x000000d0


	//   ....[1]....
        /*0064*/ 	.word	0x00000c40


	//----- nvinfo : EIATTR_CBANK_PARAM_SIZE
	.align		4
.L_23:
        /*0068*/ 	.byte	0x03, 0x19
        /*006a*/ 	.short	0x001c


	//----- nvinfo : EIATTR_PARAM_CBANK
	.align		4
        /*006c*/ 	.byte	0x04, 0x0a
        /*006e*/ 	.short	(.L_25 - .L_24)
	.align		4
.L_24:
        /*0070*/ 	.word	index@(.nv.constant0._Z15TiledMatrixMultPfS_S_i)
        /*0074*/ 	.short	0x0380
        /*0076*/ 	.short	0x001c


	//----- nvinfo : EIATTR_SW_WAR
	.align		4
.L_25:
        /*0078*/ 	.byte	0x04, 0x36
        /*007a*/ 	.short	(.L_27 - .L_26)
.L_26:
        /*007c*/ 	.word	0x00000008
.L_27:


//--------------------- .nv.info._Z10MatrixMultPfS_S_i --------------------------
	.section	.nv.info._Z10MatrixMultPfS_S_i,"",@"SHT_CUDA_INFO"
	.sectionflags	@""
	.align	4


	//----- nvinfo : EIATTR_CUDA_API_VERSION
	.align		4
        /*0000*/ 	.byte	0x04, 0x37
        /*0002*/ 	.short	(.L_29 - .L_28)
.L_28:
        /*0004*/ 	.word	0x00000082


	//----- nvinfo : EIATTR_KPARAM_INFO
	.align		4
.L_29:
        /*0008*/ 	.byte	0x04, 0x17
        /*000a*/ 	.short	(.L_31 - .L_30)
.L_30:
        /*000c*/ 	.word	0x00000000
        /*0010*/ 	.short	0x0003
        /*0012*/ 	.short	0x0018
        /*0014*/ 	.byte	0x00, 0xf0, 0x11, 0x00


	//----- nvinfo : EIATTR_KPARAM_INFO
	.align		4
.L_31:
        /*0018*/ 	.byte	0x04, 0x17
        /*001a*/ 	.short	(.L_33 - .L_32)
.L_32:
        /*001c*/ 	.word	0x00000000
        /*0020*/ 	.short	0x0002
        /*0022*/ 	.short	0x0010
        /*0024*/ 	.byte	0x00, 0xf5, 0x21, 0x00


	//----- nvinfo : EIATTR_KPARAM_INFO
	.align		4
.L_33:
        /*0028*/ 	.byte	0x04, 0x17
        /*002a*/ 	.short	(.L_35 - .L_34)
.L_34:
        /*002c*/ 	.word	0x00000000
        /*0030*/ 	.short	0x0001
        /*0032*/ 	.short	0x0008
        /*0034*/ 	.byte	0x00, 0xf5, 0x21, 0x00


	//----- nvinfo : EIATTR_KPARAM_INFO
	.align		4
.L_35:
        /*0038*/ 	.byte	0x04, 0x17
        /*003a*/ 	.short	(.L_37 - .L_36)
.L_36:
        /*003c*/ 	.word	0x00000000
        /*0040*/ 	.short	0x0000
        /*0042*/ 	.short	0x0000
        /*0044*/ 	.byte	0x00, 0xf5, 0x21, 0x00


	//----- nvinfo : EIATTR_SPARSE_MMA_MASK
	.align		4
.L_37:
        /*0048*/ 	.byte	0x03, 0x50
        /*004a*/ 	.short	0x0000


	//----- nvinfo : EIATTR_MAXREG_COUNT
	.align		4
        /*004c*/ 	.byte	0x03, 0x1b
        /*004e*/ 	.short	0x00ff


	//----- nvinfo : EIATTR_MERCURY_ISA_VERSION
	.align		4
        /*0050*/ 	.byte	0x03, 0x5f
        /*0052*/ 	.short	0x0101


	//----- nvinfo : EIATTR_VRC_CTA_INIT_COUNT
	.align		4
        /*0054*/ 	.byte	0x02, 0x4a
	.zero		1
	.zero		1


	//----- nvinfo : EIATTR_EXIT_INSTR_OFFSETS
	.align		4
        /*0058*/ 	.byte	0x04, 0x1c
        /*005a*/ 	.short	(.L_39 - .L_38)


	//   ....[0]....
.L_38:
        /*005c*/ 	.word	0x000000c0


	//   ....[1]....
        /*0060*/ 	.word	0x00000650


	//   ....[2]....
        /*0064*/ 	.word	0x000008c0


	//   ....[3]....
        /*0068*/ 	.word	0x00000a80


	//   ....[4]....
        /*006c*/ 	.word	0x00000b30


	//----- nvinfo : EIATTR_CBANK_PARAM_SIZE
	.align		4
.L_39:
        /*0070*/ 	.byte	0x03, 0x19
        /*0072*/ 	.short	0x001c


	//----- nvinfo : EIATTR_PARAM_CBANK
	.align		4
        /*0074*/ 	.byte	0x04, 0x0a
        /*0076*/ 	.short	(.L_41 - .L_40)
	.align		4
.L_40:
        /*0078*/ 	.word	index@(.nv.constant0._Z10MatrixMultPfS_S_i)
        /*007c*/ 	.short	0x0380
        /*007e*/ 	.short	0x001c


	//----- nvinfo : EIATTR_SW_WAR
	.align		4
.L_41:
        /*0080*/ 	.byte	0x04, 0x36
        /*0082*/ 	.short	(.L_43 - .L_42)
.L_42:
        /*0084*/ 	.word	0x00000008
.L_43:


//--------------------- .nv.callgraph             --------------------------
	.section	.nv.callgraph,"",@"SHT_CUDA_CALLGRAPH"
	.align	4
	.sectionentsize	8
	.align		4
        /*0000*/ 	.word	0x00000000
	.align		4
        /*0004*/ 	.word	0xffffffff
	.align		4
        /*0008*/ 	.word	0x00000000
	.align		4
        /*000c*/ 	.word	0xfffffffe
	.align		4
        /*0010*/ 	.word	0x00000000
	.align		4
        /*0014*/ 	.word	0xfffffffd
	.align		4
        /*0018*/ 	.word	0x00000000
	.align		4
        /*001c*/ 	.word	0xfffffffc


//--------------------- .text._Z15TiledMatrixMultPfS_S_i --------------------------
	.section	.text._Z15TiledMatrixMultPfS_S_i,"ax",@progbits
	.align	128
        .global         _Z15TiledMatrixMultPfS_S_i
        .type           _Z15TiledMatrixMultPfS_S_i,@function
        .size           _Z15TiledMatrixMultPfS_S_i,(.L_x_12 - _Z15TiledMatrixMultPfS_S_i)
        .other          _Z15TiledMatrixMultPfS_S_i,@"STO_CUDA_ENTRY STV_DEFAULT"
_Z15TiledMatrixMultPfS_S_i:
.text._Z15TiledMatrixMultPfS_S_i:
[----:B------:R-:W-:Y:S01]  /*0000*/  LDC R1, c[0x0][0x37c] ;  /* 0x0000df00ff017b82 */ /* 0x000fe20000000800 */
[----:B------:R-:W0:Y:S07]  /*0010*/  S2R R0, SR_TID.Y ;  /* 0x0000000000007919 */ /* 0x000e2e0000002200 */
[----:B------:R-:W0:Y:S01]  /*0020*/  LDC R3, c[0x0][0x364] ;  /* 0x0000d900ff037b82 */ /* 0x000e220000000800 */
[----:B------:R-:W1:Y:S01]  /*0030*/  LDCU UR7, c[0x0][0x398] ;  /* 0x00007300ff0777ac */ /* 0x000e620008000800 */
[----:B------:R-:W2:Y:S06]  /*0040*/  S2R R6, SR_TID.X ;  /* 0x0000000000067919 */ /* 0x000eac0000002100 */
[----:B------:R-:W3:Y:S08]  /*0050*/  S2UR UR5, SR_CTAID.X ;  /* 0x00000000000579c3 */ /* 0x000ef00000002500 */
[----:B------:R-:W3:Y:S08]  /*0060*/  LDC R7, c[0x0][0x360] ;  /* 0x0000d800ff077b82 */ /* 0x000ef00000000800 */
[----:B------:R-:W0:Y:S01]  /*0070*/  S2UR UR4, SR_CTAID.Y ;  /* 0x00000000000479c3 */ /* 0x000e220000002600 */
[----:B---3--:R-:W-:-:S05]  /*0080*/  IMAD R9, R7, UR5, RZ ;  /* 0x0000000507097c24 */ /* 0x008fca000f8e02ff */
[----:B--2---:R-:W-:Y:S01]  /*0090*/  IADD3 R8, PT, PT, R9, R6, RZ ;  /* 0x0000000609087210 */ /* 0x004fe20007ffe0ff */
[----:B0-----:R-:W-:-:S05]  /*00a0*/  IMAD R3, R3, UR4, R0 ;  /* 0x0000000403037c24 */ /* 0x001fca000f8e0200 */
[----:B------:R-:W-:-:S04]  /*00b0*/  VIMNMX R2, PT, PT, R3, R8, !PT ;  /* 0x0000000803027248 */ /* 0x000fc80007fe0100 */
[----:B-1----:R-:W-:-:S13]  /*00c0*/  ISETP.GE.AND P0, PT, R2, UR7, PT ;  /* 0x0000000702007c0c */ /* 0x002fda000bf06270 */
[----:B------:R-:W-:Y:S05]  /*00d0*/  @P0 EXIT ;  /* 0x000000000000094d */ /* 0x000fea0003800000 */
[----:B------:R-:W0:Y:S01]  /*00e0*/  S2UR UR6, SR_CgaCtaId ;  /* 0x00000000000679c3 */ /* 0x000e220000008800 */
[----:B------:R-:W-:Y:S01]  /*00f0*/  UMOV UR4, 0x400 ;  /* 0x0000040000047882 */ /* 0x000fe20000000000 */
[----:B------:R-:W-:Y:S01]  /*0100*/  IMAD R11, R0, R7, RZ ;  /* 0x00000007000b7224 */ /* 0x000fe200078e02ff */
[----:B------:R-:W-:Y:S01]  /*0110*/  UIADD3 UR5, UPT, UPT, UR4, 0x400, URZ ;  /* 0x0000040004057890 */ /* 0x000fe2000fffe0ff */
[----:B------:R-:W-:Y:S01]  /*0120*/  LOP3.LUT R14, R7, 0xfffffff8, RZ, 0xc0, !PT ;  /* 0xfffffff8070e7812 */ /* 0x000fe200078ec0ff */
[----:B------:R-:W-:Y:S01]  /*0130*/  IMAD R10, R3, UR7, R6 ;  /* 0x00000007030a7c24 */ /* 0x000fe2000f8e0206 */
[----:B------:R-:W-:Y:S01]  /*0140*/  LOP3.LUT R21, R7, 0x7, RZ, 0xc0, !PT ;  /* 0x0000000707157812 */ /* 0x000fe200078ec0ff */
[----:B------:R-:W-:Y:S01]  /*0150*/  IMAD.MOV.U32 R19, RZ, RZ, RZ ;  /* 0x000000ffff137224 */ /* 0x000fe200078e00ff */
[----:B------:R-:W-:Y:S01]  /*0160*/  IADD3 R16, PT, PT, R11, R6, RZ ;  /* 0x000000060b107210 */ /* 0x000fe20007ffe0ff */
[----:B------:R-:W-:Y:S01]  /*0170*/  IMAD.MOV.U32 R13, RZ, RZ, RZ ;  /* 0x000000ffff0d7224 */ /* 0x000fe200078e00ff */
[----:B------:R-:W-:Y:S01]  /*0180*/  LOP3.LUT R12, R7, 0x7f8, RZ, 0xc0, !PT ;  /* 0x000007f8070c7812 */ /* 0x000fe200078ec0ff */
[----:B------:R-:W1:Y:S01]  /*0190*/  LDCU.64 UR8, c[0x0][0x358] ;  /* 0x00006b00ff0877ac */ /* 0x000e620008000a00 */
[----:B------:R-:W-:Y:S01]  /*01a0*/  IADD3 R14, PT, PT, -R14, RZ, RZ ;  /* 0x000000ff0e0e7210 */ /* 0x000fe20007ffe1ff */
[----:B0-----:R-:W-:-:S02]  /*01b0*/  ULEA UR4, UR6, UR4, 0x18 ;  /* 0x0000000406047291 */ /* 0x001fc4000f8ec0ff */
[----:B------:R-:W-:-:S04]  /*01c0*/  ULEA UR5, UR6, UR5, 0x18 ;  /* 0x0000000506057291 */ /* 0x000fc8000f8ec0ff */
[----:B------:R-:W-:Y:S02]  /*01d0*/  LEA R17, R11, UR4, 0x2 ;  /* 0x000000040b117c11 */ /* 0x000fe4000f8e10ff */
[C---:B------:R-:W-:Y:S02]  /*01e0*/  LEA R15, R16.reuse, UR4, 0x2 ;  /* 0x00000004100f7c11 */ /* 0x040fe4000f8e10ff */
[----:B------:R-:W-:Y:S01]  /*01f0*/  LEA R16, R16, UR5, 0x2 ;  /* 0x0000000510107c11 */ /* 0x000fe2000f8e10ff */
[----:B------:R-:W-:Y:S01]  /*0200*/  VIADD R17, R17, 0x10 ;  /* 0x0000001011117836 */ /* 0x000fe20000000000 */
[----:B-1----:R-:W-:-:S07]  /*0210*/  LEA R18, R6, UR5, 0x2 ;  /* 0x0000000506127c11 */ /* 0x002fce000f8e10ff */
.L_x_5:
[----:B0-----:R-:W0:Y:S01]  /*0220*/  LDC.64 R4, c[0x0][0x380] ;  /* 0x0000e000ff047b82 */ /* 0x001e220000000a00 */
[----:B------:R-:W1:Y:S01]  /*0230*/  LDCU UR4, c[0x0][0x398] ;  /* 0x00007300ff0477ac */ /* 0x000e620008000800 */
[----:B------:R-:W-:Y:S01]  /*0240*/  IADD3 R25, PT, PT, R0, R13, RZ ;  /* 0x0000000d00197210 */ /* 0x000fe20007ffe0ff */
[----:B------:R-:W-:-:S05]  /*0250*/  IMAD.IADD R23, R10, 0x1, R13 ;  /* 0x000000010a177824 */ /* 0x000fca00078e020d */
[----:B------:R-:W2:Y:S01]  /*0260*/  LDC.64 R2, c[0x0][0x388] ;  /* 0x0000e200ff027b82 */ /* 0x000ea20000000a00 */
[----:B-1----:R-:W-:Y:S02]  /*0270*/  IMAD R25, R25, UR4, R8 ;  /* 0x0000000419197c24 */ /* 0x002fe4000f8e0208 */
[----:B0-----:R-:W-:-:S06]  /*0280*/  IMAD.WIDE.U32 R4, R23, 0x4, R4 ;  /* 0x0000000417047825 */ /* 0x001fcc00078e0004 */
[----:B------:R-:W3:Y:S01]  /*0290*/  LDG.E R4, desc[UR8][R4.64] ;  /* 0x0000000804047981 */ /* 0x000ee2000c1e1900 */
[----:B--2---:R-:W-:-:S06]  /*02a0*/  IMAD.WIDE.U32 R2, R25, 0x4, R2 ;  /* 0x0000000419027825 */ /* 0x004fcc00078e0002 */
[----:B------:R-:W2:Y:S01]  /*02b0*/  LDG.E R2, desc[UR8][R2.64] ;  /* 0x0000000802027981 */ /* 0x000ea2000c1e1900 */
[C---:B------:R-:W-:Y:S02]  /*02c0*/  ISETP.GE.U32.AND P1, PT, R7.reuse, 0x8, PT ;  /* 0x000000080700780c */ /* 0x040fe40003f26070 */
[----:B------:R-:W-:Y:S01]  /*02d0*/  IADD3 R13, PT, PT, R7, R13, RZ ;  /* 0x0000000d070d7210 */ /* 0x000fe20007ffe0ff */
[----:B------:R-:W-:-:S03]  /*02e0*/  IMAD.MOV.U32 R20, RZ, RZ, RZ ;  /* 0x000000ffff147224 */ /* 0x000fc600078e00ff */
[----:B------:R-:W-:Y:S01]  /*02f0*/  ISETP.GE.AND P0, PT, R13, UR4, PT ;  /* 0x000000040d007c0c */ /* 0x000fe2000bf06270 */
[----:B---3--:R-:W0:Y:S08]  /*0300*/  F2I.TRUNC.NTZ R22, R4 ;  /* 0x0000000400167305 */ /* 0x008e30000020f100 */
[----:B--2---:R-:W1:Y:S01]  /*0310*/  F2I.TRUNC.NTZ R23, R2 ;  /* 0x0000000200177305 */ /* 0x004e62000020f100 */
[----:B0-----:R0:W-:Y:S04]  /*0320*/  STS [R15], R22 ;  /* 0x000000160f007388 */ /* 0x0011e80000000800 */
[----:B-1----:R0:W-:Y:S01]  /*0330*/  STS [R16], R23 ;  /* 0x0000001710007388 */ /* 0x0021e20000000800 */
[----:B------:R-:W-:Y:S06]  /*0340*/  BAR.SYNC.DEFER_BLOCKING 0x0 ;  /* 0x0000000000007b1d */ /* 0x000fec0000010000 */
[----:B------:R-:W-:Y:S05]  /*0350*/  @!P1 BRA `(.L_x_0) ;  /* 0x0000000000e09947 */ /* 0x000fea0003800000 */
[----:B------:R-:W-:Y:S01]  /*0360*/  MOV R2, R17 ;  /* 0x0000001100027202 */ /* 0x000fe20000000f00 */
[----:B------:R-:W-:Y:S01]  /*0370*/  IMAD.MOV.U32 R4, RZ, RZ, R18 ;  /* 0x000000ffff047224 */ /* 0x000fe200078e0012 */
[----:B------:R-:W-:-:S07]  /*0380*/  MOV R3, R14 ;  /* 0x0000000e00037202 */ /* 0x000fce0000000f00 */
.L_x_1:
[----:B------:R-:W-:Y:S01]  /*0390*/  LDS R24, [R2+-0x10] ;  /* 0xfffff00002187984 */ /* 0x000fe20000000800 */
[--C-:B------:R-:W-:Y:S01]  /*03a0*/  IMAD R28, R7, 0x4, R4.reuse ;  /* 0x00000004071c7824 */ /* 0x100fe200078e0204 */
[----:B------:R-:W-:Y:S02]  /*03b0*/  IADD3 R3, PT, PT, R3, 0x8, RZ ;  /* 0x0000000803037810 */ /* 0x000fe40007ffe0ff */
[----:B------:R1:W2:Y:S02]  /*03c0*/  LDS R25, [R4] ;  /* 0x0000000004197984 */ /* 0x0002a40000000800 */
[----:B------:R-:W-:Y:S02]  /*03d0*/  LEA R27, R7, R28, 0x2 ;  /* 0x0000001c071b7211 */ /* 0x000fe400078e10ff */
[----:B0-----:R-:W-:Y:S01]  /*03e0*/  LDS R22, [R2+-0xc] ;  /* 0xfffff40002167984 */ /* 0x001fe20000000800 */
[----:B------:R-:W-:Y:S02]  /*03f0*/  ISETP.NE.AND P1, PT, R3, RZ, PT ;  /* 0x000000ff0300720c */ /* 0x000fe40003f25270 */
[C---:B------:R-:W-:Y:S01]  /*0400*/  IMAD R29, R7.reuse, 0x4, R27 ;  /* 0x00000004071d7824 */ /* 0x040fe200078e021b */
[----:B------:R-:W0:Y:S01]  /*0410*/  LDS R5, [R28] ;  /* 0x000000001c057984 */ /* 0x000e220000000800 */
[----:B-1----:R-:W-:-:S03]  /*0420*/  IMAD R4, R7, 0x20, R4 ;  /* 0x0000002007047824 */ /* 0x002fc600078e0204 */
[----:B------:R-:W-:Y:S04]  /*0430*/  LDS R23, [R2+-0x8] ;  /* 0xfffff80002177984 */ /* 0x000fe80000000800 */
[----:B------:R-:W1:Y:S04]  /*0440*/  LDS R20, [R27] ;  /* 0x000000001b147984 */ /* 0x000e680000000800 */
[----:B------:R-:W-:Y:S01]  /*0450*/  LDS R26, [R2+-0x4] ;  /* 0xfffffc00021a7984 */ /* 0x000fe20000000800 */
[----:B--2---:R-:W-:-:S05]  /*0460*/  IMAD R24, R24, R25, RZ ;  /* 0x0000001918187224 */ /* 0x004fca00078e02ff */
[----:B------:R-:W-:Y:S01]  /*0470*/  I2FP.F32.S32 R24, R24 ;  /* 0x0000001800187245 */ /* 0x000fe20000201400 */
[----:B0-----:R-:W-:-:S04]  /*0480*/  IMAD R22, R22, R5, RZ ;  /* 0x0000000516167224 */ /* 0x001fc800078e02ff */
[----:B------:R-:W-:Y:S01]  /*0490*/  FADD R25, R24, R19 ;  /* 0x0000001318197221 */ /* 0x000fe20000000000 */
[----:B------:R-:W-:Y:S01]  /*04a0*/  LEA R24, R7, R29, 0x2 ;  /* 0x0000001d07187211 */ /* 0x000fe200078e10ff */
[----:B------:R0:W2:Y:S01]  /*04b0*/  LDS R19, [R29] ;  /* 0x000000001d137984 */ /* 0x0000a20000000800 */
[----:B------:R-:W-:Y:S01]  /*04c0*/  I2FP.F32.S32 R22, R22 ;  /* 0x0000001600167245 */ /* 0x000fe20000201400 */
[----:B-1----:R-:W-:Y:S02]  /*04d0*/  IMAD R23, R23, R20, RZ ;  /* 0x0000001417177224 */ /* 0x002fe400078e02ff */
[----:B------:R-:W-:Y:S01]  /*04e0*/  LDS R5, [R24] ;  /* 0x0000000018057984 */ /* 0x000fe20000000800 */
[----:B------:R-:W-:Y:S02]  /*04f0*/  IMAD R28, R7, 0x4, R24 ;  /* 0x00000004071c7824 */ /* 0x000fe400078e0218 */
[----:B------:R-:W-:Y:S01]  /*0500*/  FADD R22, R25, R22 ;  /* 0x0000001619167221 */ /* 0x000fe20000000000 */
[----:B------:R-:W1:Y:S01]  /*0510*/  LDS R20, [R2] ;  /* 0x0000000002147984 */ /* 0x000e620000000800 */
[----:B------:R-:W-:-:S02]  /*0520*/  I2FP.F32.S32 R23, R23 ;  /* 0x0000001700177245 */ /* 0x000fc40000201400 */
[C---:B------:R-:W-:Y:S01]  /*0530*/  LEA R27, R7.reuse, R28, 0x2 ;  /* 0x0000001c071b7211 */ /* 0x040fe200078e10ff */
[----:B------:R-:W-:Y:S04]  /*0540*/  LDS R25, [R2+0x8] ;  /* 0x0000080002197984 */ /* 0x000fe80000000800 */
[----:B0-----:R-:W-:Y:S02]  /*0550*/  IMAD R29, R7, 0x4, R27 ;  /* 0x00000004071d7824 */ /* 0x001fe400078e021b */
[----:B--2---:R-:W-:-:S05]  /*0560*/  IMAD R19, R26, R19, RZ ;  /* 0x000000131a137224 */ /* 0x004fca00078e02ff */
[----:B------:R-:W-:Y:S01]  /*0570*/  I2FP.F32.S32 R26, R19 ;  /* 0x00000013001a7245 */ /* 0x000fe20000201400 */
[----:B------:R-:W-:Y:S02]  /*0580*/  FADD R19, R22, R23 ;  /* 0x0000001716137221 */ /* 0x000fe40000000000 */
[----:B------:R-:W-:Y:S01]  /*0590*/  LDS R22, [R2+0x4] ;  /* 0x0000040002167984 */ /* 0x000fe20000000800 */
[----:B-1----:R-:W-:Y:S02]  /*05a0*/  IMAD R24, R20, R5, RZ ;  /* 0x0000000514187224 */ /* 0x002fe400078e02ff */
[----:B------:R-:W-:Y:S01]  /*05b0*/  FADD R19, R19, R26 ;  /* 0x0000001a13137221 */ /* 0x000fe20000000000 */
[----:B------:R-:W0:Y:S02]  /*05c0*/  LDS R23, [R28] ;  /* 0x000000001c177984 */ /* 0x000e240000000800 */
[----:B------:R-:W-:Y:S02]  /*05d0*/  I2FP.F32.S32 R24, R24 ;  /* 0x0000001800187245 */ /* 0x000fe40000201400 */
[----:B------:R-:W1:Y:S03]  /*05e0*/  LDS R26, [R27] ;  /* 0x000000001b1a7984 */ /* 0x000e660000000800 */
[----:B------:R-:W-:Y:S01]  /*05f0*/  FADD R19, R19, R24 ;  /* 0x0000001813137221 */ /* 0x000fe20000000000 */
[----:B------:R-:W-:Y:S04]  /*0600*/  LDS R5, [R29] ;  /* 0x000000001d057984 */ /* 0x000fe80000000800 */
[----:B------:R2:W3:Y:S02]  /*0610*/  LDS R20, [R2+0xc] ;  /* 0x00000c0002147984 */ /* 0x0004e40000000800 */
[----:B--2---:R-:W-:Y:S01]  /*0620*/  IADD3 R2, PT, PT, R2, 0x20, RZ ;  /* 0x0000002002027810 */ /* 0x004fe20007ffe0ff */
[----:B0-----:R-:W-:-:S02]  /*0630*/  IMAD R22, R22, R23, RZ ;  /* 0x0000001716167224 */ /* 0x001fc400078e02ff */
[----:B-1----:R-:W-:-:S03]  /*0640*/  IMAD R25, R25, R26, RZ ;  /* 0x0000001a19197224 */ /* 0x002fc600078e02ff */
[----:B------:R-:W-:-:S05]  /*0650*/  I2FP.F32.S32 R22, R22 ;  /* 0x0000001600167245 */ /* 0x000fca0000201400 */
[----:B------:R-:W-:Y:S01]  /*0660*/  FADD R19, R19, R22 ;  /* 0x0000001613137221 */ /* 0x000fe20000000000 */
[----:B---3--:R-:W-:Y:S01]  /*0670*/  IMAD R5, R20, R5, RZ ;  /* 0x0000000514057224 */ /* 0x008fe200078e02ff */
[----:B------:R-:W-:-:S04]  /*0680*/  I2FP.F32.S32 R20, R25 ;  /* 0x0000001900147245 */ /* 0x000fc80000201400 */
[----:B------:R-:W-:Y:S01]  /*0690*/  I2FP.F32.S32 R22, R5 ;  /* 0x0000000500167245 */ /* 0x000fe20000201400 */
[----:B------:R-:W-:-:S04]  /*06a0*/  FADD R19, R19, R20 ;  /* 0x0000001413137221 */ /* 0x000fc80000000000 */
[----:B------:R-:W-:Y:S01]  /*06b0*/  FADD R19, R19, R22 ;  /* 0x0000001613137221 */ /* 0x000fe20000000000 */
[----:B------:R-:W-:Y:S06]  /*06c0*/  @P1 BRA `(.L_x_1) ;  /* 0xfffffffc00301947 */ /* 0x000fec000383ffff */
[----:B------:R-:W-:-:S07]  /*06d0*/  IMAD.MOV.U32 R20, RZ, RZ, R12 ;  /* 0x000000ffff147224 */ /* 0x000fce00078e000c */
.L_x_0:
[----:B------:R-:W-:-:S13]  /*06e0*/  ISETP.NE.AND P1, PT, R21, RZ, PT ;  /* 0x000000ff1500720c */ /* 0x000fda0003f25270 */
[----:B------:R-:W-:Y:S05]  /*06f0*/  @!P1 BRA `(.L_x_2) ;  /* 0x0000000400389947 */ /* 0x000fea0003800000 */
[----:B------:R-:W-:Y:S02]  /*0700*/  IADD3 R2, PT, PT, R21, -0x1, RZ ;  /* 0xffffffff15027810 */ /* 0x000fe40007ffe0ff */
[----:B------:R-:W-:Y:S02]  /*0710*/  LOP3.LUT P2, R27, R7, 0x3, RZ, 0xc0, !PT ;  /* 0x00000003071b7812 */ /* 0x000fe4000784c0ff */
[----:B------:R-:W-:-:S13]  /*0720*/  ISETP.GE.U32.AND P1, PT, R2, 0x3, PT ;  /* 0x000000030200780c */ /* 0x000fda0003f26070 */
[----:B------:R-:W-:Y:S05]  /*0730*/  @!P1 BRA `(.L_x_3) ;  /* 0x0000000000849947 */ /* 0x000fea0003800000 */
[----:B------:R-:W1:Y:S01]  /*0740*/  S2UR UR5, SR_CgaCtaId ;  /* 0x00000000000579c3 */ /* 0x000e620000008800 */
[----:B------:R-:W-:Y:S01]  /*0750*/  UMOV UR4, 0x400 ;  /* 0x0000040000047882 */ /* 0x000fe20000000000 */
[C---:B------:R-:W-:Y:S01]  /*0760*/  IMAD R3, R20.reuse, R7, R6 ;  /* 0x0000000714037224 */ /* 0x040fe200078e0206 */
[----:B------:R-:W-:Y:S01]  /*0770*/  UIADD3 UR6, UPT, UPT, UR4, 0x400, URZ ;  /* 0x0000040004067890 */ /* 0x000fe2000fffe0ff */
[----:B------:R-:W-:Y:S02]  /*0780*/  IMAD.IADD R2, R11, 0x1, R20 ;  /* 0x000000010b027824 */ /* 0x000fe400078e0214 */
[----:B------:R-:W-:Y:S01]  /*0790*/  VIADD R20, R20, 0x4 ;  /* 0x0000000414147836 */ /* 0x000fe20000000000 */
[----:B-1----:R-:W-:Y:S02]  /*07a0*/  ULEA UR6, UR5, UR6, 0x18 ;  /* 0x0000000605067291 */ /* 0x002fe4000f8ec0ff */
[----:B------:R-:W-:-:S04]  /*07b0*/  ULEA UR4, UR5, UR4, 0x18 ;  /* 0x0000000405047291 */ /* 0x000fc8000f8ec0ff */
[----:B------:R-:W-:Y:S02]  /*07c0*/  LEA R28, R3, UR6, 0x2 ;  /* 0x00000006031c7c11 */ /* 0x000fe4000f8e10ff */
[----:B------:R-:W-:Y:S02]  /*07d0*/  LEA R26, R2, UR4, 0x2 ;  /* 0x00000004021a7c11 */ /* 0x000fe4000f8e10ff */
[C---:B------:R-:W-:Y:S01]  /*07e0*/  LEA R24, R7.reuse, R28, 0x2 ;  /* 0x0000001c07187211 */ /* 0x040fe200078e10ff */
[----:B------:R-:W-:Y:S04]  /*07f0*/  LDS R25, [R28] ;  /* 0x000000001c197984 */ /* 0x000fe80000000800 */
[----:B0-----:R-:W0:Y:S01]  /*0800*/  LDS R22, [R26] ;  /* 0x000000001a167984 */ /* 0x001e220000000800 */
[----:B------:R-:W-:-:S03]  /*0810*/  IMAD R29, R7, 0x4, R24 ;  /* 0x00000004071d7824 */ /* 0x000fc600078e0218 */
[----:B------:R-:W-:Y:S02]  /*0820*/  LDS R23, [R26+0x4] ;  /* 0x000004001a177984 */ /* 0x000fe40000000800 */
[----:B------:R-:W-:Y:S02]  /*0830*/  LEA R3, R7, R29, 0x2 ;  /* 0x0000001d07037211 */ /* 0x000fe400078e10ff */
[----:B------:R-:W1:Y:S04]  /*0840*/  LDS R24, [R24] ;  /* 0x0000000018187984 */ /* 0x000e680000000800 */
[----:B------:R-:W-:Y:S04]  /*0850*/  LDS R2, [R29] ;  /* 0x000000001d027984 */ /* 0x000fe80000000800 */
[----:B------:R-:W2:Y:S04]  /*0860*/  LDS R5, [R26+0x8] ;  /* 0x000008001a057984 */ /* 0x000ea80000000800 */
[----:B------:R-:W-:Y:S04]  /*0870*/  LDS R4, [R26+0xc] ;  /* 0x00000c001a047984 */ /* 0x000fe80000000800 */
[----:B------:R-:W3:Y:S01]  /*0880*/  LDS R3, [R3] ;  /* 0x0000000003037984 */ /* 0x000ee20000000800 */
[----:B0-----:R-:W-:-:S05]  /*0890*/  IMAD R22, R22, R25, RZ ;  /* 0x0000001916167224 */ /* 0x001fca00078e02ff */
[----:B------:R-:W-:Y:S01]  /*08a0*/  I2FP.F32.S32 R22, R22 ;  /* 0x0000001600167245 */ /* 0x000fe20000201400 */
[----:B-1----:R-:W-:-:S04]  /*08b0*/  IMAD R23, R23, R24, RZ ;  /* 0x0000001817177224 */ /* 0x002fc800078e02ff */
[----:B------:R-:W-:Y:S01]  /*08c0*/  FADD R22, R19, R22 ;  /* 0x0000001613167221 */ /* 0x000fe20000000000 */
[----:B------:R-:W-:Y:S01]  /*08d0*/  I2FP.F32.S32 R23, R23 ;  /* 0x0000001700177245 */ /* 0x000fe20000201400 */
[----:B--2---:R-:W-:-:S04]  /*08e0*/  IMAD R2, R5, R2, RZ ;  /* 0x0000000205027224 */ /* 0x004fc800078e02ff */
[----:B------:R-:W-:Y:S01]  /*08f0*/  FADD R22, R22, R23 ;  /* 0x0000001716167221 */ /* 0x000fe20000000000 */
[----:B---3--:R-:W-:Y:S01]  /*0900*/  IMAD R4, R4, R3, RZ ;  /* 0x0000000304047224 */ /* 0x008fe200078e02ff */
[----:B------:R-:W-:-:S04]  /*0910*/  I2FP.F32.S32 R3, R2 ;  /* 0x0000000200037245 */ /* 0x000fc80000201400 */
[----:B------:R-:W-:Y:S01]  /*0920*/  I2FP.F32.S32 R4, R4 ;  /* 0x0000000400047245 */ /* 0x000fe20000201400 */
[----:B------:R-:W-:-:S04]  /*0930*/  FADD R3, R22, R3 ;  /* 0x0000000316037221 */ /* 0x000fc80000000000 */
[----:B------:R-:W-:-:S07]  /*0940*/  FADD R19, R3, R4 ;  /* 0x0000000403137221 */ /* 0x000fce0000000000 */
.L_x_3:
[----:B------:R-:W-:Y:S05]  /*0950*/  @!P2 BRA `(.L_x_2) ;  /* 0x0000000000a0a947 */ /* 0x000fea0003800000 */
[----:B------:R-:W-:Y:S02]  /*0960*/  ISETP.NE.AND P1, PT, R27, 0x1, PT ;  /* 0x000000011b00780c */ /* 0x000fe40003f25270 */
[----:B------:R-:W-:-:S04]  /*0970*/  LOP3.LUT R2, R7, 0x1, RZ, 0xc0, !PT ;  /* 0x0000000107027812 */ /* 0x000fc800078ec0ff */
[----:B------:R-:W-:-:S07]  /*0980*/  ISETP.NE.U32.AND P2, PT, R2, 0x1, PT ;  /* 0x000000010200780c */ /* 0x000fce0003f45070 */
[----:B------:R-:W-:Y:S06]  /*0990*/  @!P1 BRA `(.L_x_4) ;  /* 0x0000000000549947 */ /* 0x000fec0003800000 */
[----:B------:R-:W1:Y:S01]  /*09a0*/  S2UR UR5, SR_CgaCtaId ;  /* 0x00000000000579c3 */ /* 0x000e620000008800 */
[----:B------:R-:W-:Y:S01]  /*09b0*/  UMOV UR4, 0x400 ;  /* 0x0000040000047882 */ /* 0x000fe20000000000 */
[C---:B------:R-:W-:Y:S01]  /*09c0*/  IMAD R3, R20.reuse, R7, R6 ;  /* 0x0000000714037224 */ /* 0x040fe200078e0206 */
[----:B------:R-:W-:Y:S01]  /*09d0*/  UIADD3 UR6, UPT, UPT, UR4, 0x400, URZ ;  /* 0x0000040004067890 */ /* 0x000fe2000fffe0ff */
[----:B------:R-:W-:Y:S01]  /*09e0*/  IADD3 R2, PT, PT, R11, R20, RZ ;  /* 0x000000140b027210 */ /* 0x000fe20007ffe0ff */
[----:B------:R-:W-:Y:S02]  /*09f0*/  VIADD R20, R20, 0x2 ;  /* 0x0000000214147836 */ /* 0x000fe40000000000 */
[----:B-1----:R-:W-:Y:S02]  /*0a00*/  ULEA UR6, UR5, UR6, 0x18 ;  /* 0x0000000605067291 */ /* 0x002fe4000f8ec0ff */
[----:B------:R-:W-:-:S04]  /*0a10*/  ULEA UR4, UR5, UR4, 0x18 ;  /* 0x0000000405047291 */ /* 0x000fc8000f8ec0ff */
[----:B------:R-:W-:Y:S02]  /*0a20*/  LEA R4, R3, UR6, 0x2 ;  /* 0x0000000603047c11 */ /* 0x000fe4000f8e10ff */
[----:B------:R-:W-:Y:S02]  /*0a30*/  LEA R2, R2, UR4, 0x2 ;  /* 0x0000000402027c11 */ /* 0x000fe4000f8e10ff */
[----:B0-----:R-:W-:Y:S02]  /*0a40*/  LEA R23, R7, R4, 0x2 ;  /* 0x0000000407177211 */ /* 0x001fe400078e10ff */
[----:B------:R-:W-:Y:S04]  /*0a50*/  LDS R4, [R4] ;  /* 0x0000000004047984 */ /* 0x000fe80000000800 */
[----:B------:R-:W0:Y:S04]  /*0a60*/  LDS R3, [R2] ;  /* 0x0000000002037984 */ /* 0x000e280000000800 */
[----:B------:R-:W-:Y:S04]  /*0a70*/  LDS R5, [R2+0x4] ;  /* 0x0000040002057984 */ /* 0x000fe80000000800 */
[----:B------:R-:W1:Y:S01]  /*0a80*/  LDS R22, [R23] ;  /* 0x0000000017167984 */ /* 0x000e620000000800 */
[----:B0-----:R-:W-:-:S02]  /*0a90*/  IMAD R3, R3, R4, RZ ;  /* 0x0000000403037224 */ /* 0x001fc400078e02ff */
[----:B-1----:R-:W-:-:S03]  /*0aa0*/  IMAD R5, R5, R22, RZ ;  /* 0x0000001605057224 */ /* 0x002fc600078e02ff */
[----:B------:R-:W-:Y:S02]  /*0ab0*/  I2FP.F32.S32 R22, R3 ;  /* 0x0000000300167245 */ /* 0x000fe40000201400 */
[----:B------:R-:W-:-:S03]  /*0ac0*/  I2FP.F32.S32 R24, R5 ;  /* 0x0000000500187245 */ /* 0x000fc60000201400 */
[----:B------:R-:W-:-:S04]  /*0ad0*/  FADD R19, R19, R22 ;  /* 0x0000001613137221 */ /* 0x000fc80000000000 */
[----:B------:R-:W-:-:S07]  /*0ae0*/  FADD R19, R19, R24 ;  /* 0x0000001813137221 */ /* 0x000fce0000000000 */
.L_x_4:
[----:B------:R-:W-:Y:S05]  /*0af0*/  @P2 BRA `(.L_x_2) ;  /* 0x0000000000382947 */ /* 0x000fea0003800000 */
[----:B------:R-:W1:Y:S01]  /*0b00*/  S2UR UR5, SR_CgaCtaId ;  /* 0x00000000000579c3 */ /* 0x000e620000008800 */
[----:B------:R-:W-:Y:S01]  /*0b10*/  UMOV UR4, 0x400 ;  /* 0x0000040000047882 */ /* 0x000fe20000000000 */
[-C--:B------:R-:W-:Y:S01]  /*0b20*/  IMAD R3, R7, R20.reuse, R6 ;  /* 0x0000001407037224 */ /* 0x080fe200078e0206 */
[----:B------:R-:W-:Y:S01]  /*0b30*/  UIADD3 UR6, UPT, UPT, UR4, 0x400, URZ ;  /* 0x0000040004067890 */ /* 0x000fe2000fffe0ff */
[----:B------:R-:W-:Y:S01]  /*0b40*/  IADD3 R2, PT, PT, R11, R20, RZ ;  /* 0x000000140b027210 */ /* 0x000fe20007ffe0ff */
[----:B-1----:R-:W-:Y:S02]  /*0b50*/  ULEA UR4, UR5, UR4, 0x18 ;  /* 0x0000000405047291 */ /* 0x002fe4000f8ec0ff */
[----:B------:R-:W-:-:S04]  /*0b60*/  ULEA UR6, UR5, UR6, 0x18 ;  /* 0x0000000605067291 */ /* 0x000fc8000f8ec0ff */
[----:B------:R-:W-:Y:S02]  /*0b70*/  LEA R2, R2, UR4, 0x2 ;  /* 0x0000000402027c11 */ /* 0x000fe4000f8e10ff */
[----:B------:R-:W-:-:S04]  /*0b80*/  LEA R3, R3, UR6, 0x2 ;  /* 0x0000000603037c11 */ /* 0x000fc8000f8e10ff */
[----:B------:R-:W-:Y:S04]  /*0b90*/  LDS R2, [R2] ;  /* 0x0000000002027984 */ /* 0x000fe80000000800 */
[----:B------:R-:W1:Y:S02]  /*0ba0*/  LDS R3, [R3] ;  /* 0x0000000003037984 */ /* 0x000e640000000800 */
[----:B-1----:R-:W-:-:S05]  /*0bb0*/  IMAD R4, R2, R3, RZ ;  /* 0x0000000302047224 */ /* 0x002fca00078e02ff */
[----:B------:R-:W-:-:S05]  /*0bc0*/  I2FP.F32.S32 R4, R4 ;  /* 0x0000000400047245 */ /* 0x000fca0000201400 */
[----:B------:R-:W-:-:S07]  /*0bd0*/  FADD R19, R19, R4 ;  /* 0x0000000413137221 */ /* 0x000fce0000000000 */
.L_x_2:
[----:B------:R-:W-:Y:S06]  /*0be0*/  BAR.SYNC.DEFER_BLOCKING 0x0 ;  /* 0x0000000000007b1d */ /* 0x000fec0000010000 */
[----:B------:R-:W-:Y:S05]  /*0bf0*/  @!P0 BRA `(.L_x_5) ;  /* 0xfffffff400888947 */ /* 0x000fea000383ffff */
[----:B------:R-:W1:Y:S01]  /*0c00*/  LDC.64 R2, c[0x0][0x390] ;  /* 0x0000e400ff027b82 */ /* 0x000e620000000a00 */
[----:B------:R-:W-:-:S05]  /*0c10*/  IADD3 R9, PT, PT, R9, R10, RZ ;  /* 0x0000000a09097210 */ /* 0x000fca0007ffe0ff */
[----:B-1----:R-:W-:-:S05]  /*0c20*/  IMAD.WIDE R2, R9, 0x4, R2 ;  /* 0x0000000409027825 */ /* 0x002fca00078e0202 */
[----:B------:R-:W-:Y:S01]  /*0c30*/  STG.E desc[UR8][R2.64], R19 ;  /* 0x0000001302007986 */ /* 0x000fe2000c101908 */
[----:B------:R-:W-:Y:S05]  /*0c40*/  EXIT ;  /* 0x000000000000794d */ /* 0x000fea0003800000 */
.L_x_6:
[----:B------:R-:W-:-:S00]  /*0c50*/  BRA `(.L_x_6) ;  /* 0xfffffffc00fc7947 */ /* 0x000fc0000383ffff */
[----:B------:R-:W-:-:S00]  /*0c60*/  NOP ;  /* 0x0000000000007918 */ /* 0x000fc00000000000 */
        /* <DEDUP_REMOVED lines=9> */
.L_x_12:


//--------------------- .text._Z10MatrixMultPfS_S_i --------------------------
	.section	.text._Z10MatrixMultPfS_S_i,"ax",@progbits
	.align	128
        .global         _Z10MatrixMultPfS_S_i
        .type           _Z10MatrixMultPfS_S_i,@function
        .size           _Z10MatrixMultPfS_S_i,(.L_x_13 - _Z10MatrixMultPfS_S_i)
        .other          _Z10MatrixMultPfS_S_i,@"STO_CUDA_ENTRY STV_DEFAULT"
_Z10MatrixMultPfS_S_i:
.text._Z10MatrixMultPfS_S_i:
[----:B------:R-:W-:Y:S01]  /*0000*/  LDC R1, c[0x0][0x37c] ;  /* 0x0000df00ff017b82 */ /* 0x000fe20000000800 */
[----:B------:R-:W0:Y:S07]  /*0010*/  S2R R0, SR_TID.Y ;  /* 0x0000000000007919 */ /* 0x000e2e0000002200 */
[----:B------:R-:W0:Y:S01]  /*0020*/  S2UR UR4, SR_CTAID.Y ;  /* 0x00000000000479c3 */ /* 0x000e220000002600 */
[----:B------:R-:W1:Y:S01]  /*0030*/  LDCU UR18, c[0x0][0x398] ;  /* 0x00007300ff1277ac */ /* 0x000e620008000800 */
[----:B------:R-:W2:Y:S06]  /*0040*/  S2R R3, SR_TID.X ;  /* 0x0000000000037919 */ /* 0x000eac0000002100 */
[----:B------:R-:W0:Y:S08]  /*0050*/  LDC R5, c[0x0][0x364] ;  /* 0x0000d900ff057b82 */ /* 0x000e300000000800 */
[----:B------:R-:W2:Y:S08]  /*0060*/  S2UR UR5, SR_CTAID.X ;  /* 0x00000000000579c3 */ /* 0x000eb00000002500 */
[----:B------:R-:W2:Y:S01]  /*0070*/  LDC R2, c[0x0][0x360] ;  /* 0x0000d800ff027b82 */ /* 0x000ea20000000800 */
[----:B0-----:R-:W-:-:S02]  /*0080*/  IMAD R5, R5, UR4, R0 ;  /* 0x0000000405057c24 */ /* 0x001fc4000f8e0200 */
[----:B--2---:R-:W-:-:S05]  /*0090*/  IMAD R0, R2, UR5, R3 ;  /* 0x0000000502007c24 */ /* 0x004fca000f8e0203 */
[----:B------:R-:W-:-:S04]  /*00a0*/  VIMNMX R2, PT, PT, R5, R0, !PT ;  /* 0x0000000005027248 */ /* 0x000fc80007fe0100 */
[----:B-1----:R-:W-:-:S13]  /*00b0*/  ISETP.GE.AND P0, PT, R2, UR18, PT ;  /* 0x0000001202007c0c */ /* 0x002fda000bf06270 */
[----:B------:R-:W-:Y:S05]  /*00c0*/  @P0 EXIT ;  /* 0x000000000000094d */ /* 0x000fea0003800000 */
[----:B------:R-:W0:Y:S01]  /*00d0*/  LDC.64 R2, c[0x0][0x390] ;  /* 0x0000e400ff027b82 */ /* 0x000e220000000a00 */
[----:B------:R-:W1:Y:S01]  /*00e0*/  LDCU.64 UR16, c[0x0][0x358] ;  /* 0x00006b00ff1077ac */ /* 0x000e620008000a00 */
[----:B------:R-:W-:Y:S02]  /*00f0*/  IMAD R5, R5, UR18, RZ ;  /* 0x0000001205057c24 */ /* 0x000fe4000f8e02ff */
[----:B------:R-:W-:Y:S01]  /*0100*/  HFMA2 R4, -RZ, RZ, 0, 0 ;  /* 0x00000000ff047431 */ /* 0x000fe200000001ff */
[----:B------:R-:W-:Y:S02]  /*0110*/  UISETP.GE.U32.AND UP0, UPT, UR18, 0x8, UPT ;  /* 0x000000081200788c */ /* 0x000fe4000bf06070 */
[----:B------:R-:W-:-:S05]  /*0120*/  IADD3 R7, PT, PT, R0, R5, RZ ;  /* 0x0000000500077210 */ /* 0x000fca0007ffe0ff */
[----:B0-----:R-:W-:Y:S01]  /*0130*/  IMAD.WIDE R2, R7, 0x4, R2 ;  /* 0x0000000407027825 */ /* 0x001fe200078e0202 */
[----:B------:R-:W-:-:S04]  /*0140*/  MOV R7, RZ ;  /* 0x000000ff00077202 */ /* 0x000fc80000000f00 */
[----:B-1----:R0:W-:Y:S01]  /*0150*/  STG.E desc[UR16][R2.64], RZ ;  /* 0x000000ff02007986 */ /* 0x0021e2000c101910 */
[----:B------:R-:W-:Y:S05]  /*0160*/  BRA.U !UP0, `(.L_x_7) ;  /* 0x0000000508307547 */ /* 0x000fea000b800000 */
[----:B------:R-:W1:Y:S01]  /*0170*/  LDCU.128 UR20, c[0x0][0x380] ;  /* 0x00007000ff1477ac */ /* 0x000e620008000c00 */
[----:B------:R-:W-:Y:S01]  /*0180*/  MOV R4, R0 ;  /* 0x0000000000047202 */ /* 0x000fe20000000f00 */
[----:B------:R-:W-:-:S04]  /*0190*/  ULOP3.LUT UR4, UR18, 0x7ffffff8, URZ, 0xc0, !UPT ;  /* 0x7ffffff812047892 */ /* 0x000fc8000f8ec0ff */
[----:B------:R-:W-:Y:S01]  /*01a0*/  UIADD3 UR4, UPT, UPT, -UR4, URZ, URZ ;  /* 0x000000ff04047290 */ /* 0x000fe2000fffe1ff */
[----:B-1----:R-:W-:Y:S01]  /*01b0*/  MOV R6, UR20 ;  /* 0x0000001400067c02 */ /* 0x002fe20008000f00 */
[----:B------:R-:W-:Y:S01]  /*01c0*/  UIMAD.WIDE UR6, UR18, 0xc, UR22 ;  /* 0x0000000c120678a5 */ /* 0x000fe2000f8e0216 */
[----:B------:R-:W-:Y:S01]  /*01d0*/  MOV R7, UR21 ;  /* 0x0000001500077c02 */ /* 0x000fe20008000f00 */
[----:B------:R-:W-:Y:S02]  /*01e0*/  UIMAD.WIDE UR8, UR18, 0x10, UR22 ;  /* 0x00000010120878a5 */ /* 0x000fe4000f8e0216 */
[----:B------:R-:W-:Y:S01]  /*01f0*/  UIMAD.WIDE UR10, UR18, 0x14, UR22 ;  /* 0x00000014120a78a5 */ /* 0x000fe2000f8e0216 */
[----:B------:R-:W-:Y:S01]  /*0200*/  IMAD.WIDE.U32 R6, R5, 0x4, R6 ;  /* 0x0000000405067825 */ /* 0x000fe200078e0006 */
[----:B------:R-:W-:Y:S02]  /*0210*/  UIMAD.WIDE UR12, UR18, 0x18, UR22 ;  /* 0x00000018120c78a5 */ /* 0x000fe4000f8e0216 */
[----:B------:R-:W-:Y:S01]  /*0220*/  UIMAD.WIDE UR14, UR18, 0x1c, UR22 ;  /* 0x0000001c120e78a5 */ /* 0x000fe2000f8e0216 */
[----:B------:R-:W-:-:S04]  /*0230*/  IADD3 R6, P0, PT, R6, 0x10, RZ ;  /* 0x0000001006067810 */ /* 0x000fc80007f1e0ff */
[----:B------:R-:W-:Y:S02]  /*0240*/  IADD3.X R9, PT, PT, RZ, R7, RZ, P0, !PT ;  /* 0x00000007ff097210 */ /* 0x000fe400007fe4ff */
[----:B------:R-:W-:-:S07]  /*0250*/  MOV R7, RZ ;  /* 0x000000ff00077202 */ /* 0x000fce0000000f00 */
.L_x_8:
[----:B------:R-:W-:Y:S01]  /*0260*/  HFMA2 R11, -RZ, RZ, 0, 2.384185791015625e-07 ;  /* 0x00000004ff0b7431 */ /* 0x000fe200000001ff */
[----:B------:R-:W-:-:S05]  /*0270*/  MOV R8, R6 ;  /* 0x0000000600087202 */ /* 0x000fca0000000f00 */
[----:B--2---:R-:W2:Y:S01]  /*0280*/  LDG.E R6, desc[UR16][R8.64+-0x10] ;  /* 0xfffff01008067981 */ /* 0x004ea2000c1e1900 */
[----:B------:R-:W-:-:S06]  /*0290*/  IMAD.WIDE R10, R4, R11, UR22 ;  /* 0x00000016040a7e25 */ /* 0x000fcc000f8e020b */
[----:B------:R-:W2:Y:S01]  /*02a0*/  LDG.E R10, desc[UR16][R10.64] ;  /* 0x000000100a0a7981 */ /* 0x000ea2000c1e1900 */
[----:B------:R-:W-:-:S06]  /*02b0*/  UIMAD.WIDE UR20, UR18, 0x4, UR22 ;  /* 0x00000004121478a5 */ /* 0x000fcc000f8e0216 */
[----:B------:R-:W-:Y:S02]  /*02c0*/  MOV R12, UR20 ;  /* 0x00000014000c7c02 */ /* 0x000fe40008000f00 */
[----:B------:R-:W-:Y:S01]  /*02d0*/  MOV R13, UR21 ;  /* 0x00000015000d7c02 */ /* 0x000fe20008000f00 */
[----:B--2---:R-:W-:Y:S02]  /*02e0*/  FFMA R15, R6, R10, R7 ;  /* 0x0000000a060f7223 */ /* 0x004fe40000000007 */
[----:B------:R-:W-:-:S03]  /*02f0*/  IMAD.WIDE R6, R4, 0x4, R12 ;  /* 0x0000000404067825 */ /* 0x000fc600078e020c */
[----:B------:R1:W-:Y:S04]  /*0300*/  STG.E desc[UR16][R2.64], R15 ;  /* 0x0000000f02007986 */ /* 0x0003e8000c101910 */
[----:B------:R-:W2:Y:S04]  /*0310*/  LDG.E R6, desc[UR16][R6.64] ;  /* 0x0000001006067981 */ /* 0x000ea8000c1e1900 */
[----:B------:R-:W2:Y:S01]  /*0320*/  LDG.E R14, desc[UR16][R8.64+-0xc] ;  /* 0xfffff410080e7981 */ /* 0x000ea2000c1e1900 */
[----:B------:R-:W-:-:S06]  /*0330*/  UIMAD.WIDE UR20, UR18, 0x8, UR22 ;  /* 0x00000008121478a5 */ /* 0x000fcc000f8e0216 */
[----:B------:R-:W-:Y:S02]  /*0340*/  MOV R12, UR20 ;  /* 0x00000014000c7c02 */ /* 0x000fe40008000f00 */
[----:B------:R-:W-:-:S03]  /*0350*/  MOV R13, UR21 ;  /* 0x00000015000d7c02 */ /* 0x000fc60008000f00 */
[----:B------:R-:W-:-:S04]  /*0360*/  IMAD.WIDE R10, R4, 0x4, R12 ;  /* 0x00000004040a7825 */ /* 0x000fc800078e020c */
[----:B--2---:R-:W-:-:S05]  /*0370*/  FFMA R17, R14, R6, R15 ;  /* 0x000000060e117223 */ /* 0x004fca000000000f */
[----:B------:R2:W-:Y:S04]  /*0380*/  STG.E desc[UR16][R2.64], R17 ;  /* 0x0000001102007986 */ /* 0x0005e8000c101910 */
[----:B------:R-:W1:Y:S04]  /*0390*/  LDG.E R10, desc[UR16][R10.64] ;  /* 0x000000100a0a7981 */ /* 0x000e68000c1e1900 */
[----:B------:R-:W1:Y:S01]  /*03a0*/  LDG.E R12, desc[UR16][R8.64+-0x8] ;  /* 0xfffff810080c7981 */ /* 0x000e62000c1e1900 */
[----:B------:R-:W-:-:S05]  /*03b0*/  HFMA2 R13, -RZ, RZ, 0, 2.384185791015625e-07 ;  /* 0x00000004ff0d7431 */ /* 0x000fca00000001ff */
[----:B------:R-:W-:-:S04]  /*03c0*/  IMAD.WIDE R6, R4, R13, UR6 ;  /* 0x0000000604067e25 */ /* 0x000fc8000f8e020d */
[----:B-1----:R-:W-:-:S05]  /*03d0*/  FFMA R15, R12, R10, R17 ;  /* 0x0000000a0c0f7223 */ /* 0x002fca0000000011 */
[----:B------:R1:W-:Y:S04]  /*03e0*/  STG.E desc[UR16][R2.64], R15 ;  /* 0x0000000f02007986 */ /* 0x0003e8000c101910 */
[----:B------:R-:W3:Y:S04]  /*03f0*/  LDG.E R6, desc[UR16][R6.64] ;  /* 0x0000001006067981 */ /* 0x000ee8000c1e1900 */
[----:B------:R-:W3:Y:S02]  /*0400*/  LDG.E R12, desc[UR16][R8.64+-0x4] ;  /* 0xfffffc10080c7981 */ /* 0x000ee4000c1e1900 */
[----:B---3--:R-:W-:Y:S01]  /*0410*/  FFMA R19, R12, R6, R15 ;  /* 0x000000060c137223 */ /* 0x008fe2000000000f */
[----:B------:R-:W-:-:S04]  /*0420*/  IMAD.WIDE R12, R4, R13, UR8 ;  /* 0x00000008040c7e25 */ /* 0x000fc8000f8e020d */
[----:B------:R3:W-:Y:S04]  /*0430*/  STG.E desc[UR16][R2.64], R19 ;  /* 0x0000001302007986 */ /* 0x0007e8000c101910 */
[----:B------:R-:W2:Y:S04]  /*0440*/  LDG.E R12, desc[UR16][R12.64] ;  /* 0x000000100c0c7981 */ /* 0x000ea8000c1e1900 */
[----:B------:R-:W2:Y:S01]  /*0450*/  LDG.E R10, desc[UR16][R8.64] ;  /* 0x00000010080a7981 */ /* 0x000ea2000c1e1900 */
[----:B------:R-:W-:Y:S02]  /*0460*/  IMAD.MOV.U32 R11, RZ, RZ, 0x4 ;  /* 0x00000004ff0b7424 */ /* 0x000fe400078e00ff */
[----:B--2---:R-:W-:-:S02]  /*0470*/  FFMA R17, R10, R12, R19 ;  /* 0x0000000c0a117223 */ /* 0x004fc40000000013 */
[----:B------:R-:W-:-:S03]  /*0480*/  IMAD.WIDE R10, R4, R11, UR10 ;  /* 0x0000000a040a7e25 */ /* 0x000fc6000f8e020b */
[----:B------:R2:W-:Y:S04]  /*0490*/  STG.E desc[UR16][R2.64], R17 ;  /* 0x0000001102007986 */ /* 0x0005e8000c101910 */
[----:B------:R-:W4:Y:S04]  /*04a0*/  LDG.E R10, desc[UR16][R10.64] ;  /* 0x000000100a0a7981 */ /* 0x000f28000c1e1900 */
[----:B------:R-:W4:Y:S01]  /*04b0*/  LDG.E R6, desc[UR16][R8.64+0x4] ;  /* 0x0000041008067981 */ /* 0x000f22000c1e1900 */
[----:B-1----:R-:W-:-:S05]  /*04c0*/  MOV R15, 0x4 ;  /* 0x00000004000f7802 */ /* 0x002fca0000000f00 */
[----:B------:R-:W-:-:S04]  /*04d0*/  IMAD.WIDE R14, R4, R15, UR12 ;  /* 0x0000000c040e7e25 */ /* 0x000fc8000f8e020f */
[----:B----4-:R-:W-:-:S05]  /*04e0*/  FFMA R21, R6, R10, R17 ;  /* 0x0000000a06157223 */ /* 0x010fca0000000011 */
[----:B------:R2:W-:Y:S04]  /*04f0*/  STG.E desc[UR16][R2.64], R21 ;  /* 0x0000001502007986 */ /* 0x0005e8000c101910 */
[----:B------:R-:W3:Y:S04]  /*0500*/  LDG.E R14, desc[UR16][R14.64] ;  /* 0x000000100e0e7981 */ /* 0x000ee8000c1e1900 */
[----:B------:R-:W3:Y:S01]  /*0510*/  LDG.E R6, desc[UR16][R8.64+0x8] ;  /* 0x0000081008067981 */ /* 0x000ee2000c1e1900 */
[----:B------:R-:W-:-:S05]  /*0520*/  HFMA2 R13, -RZ, RZ, 0, 2.384185791015625e-07 ;  /* 0x00000004ff0d7431 */ /* 0x000fca00000001ff */
[----:B------:R-:W-:-:S04]  /*0530*/  IMAD.WIDE R12, R4, R13, UR14 ;  /* 0x0000000e040c7e25 */ /* 0x000fc8000f8e020d */
[----:B---3--:R-:W-:-:S05]  /*0540*/  FFMA R19, R6, R14, R21 ;  /* 0x0000000e06137223 */ /* 0x008fca0000000015 */
[----:B------:R2:W-:Y:S04]  /*0550*/  STG.E desc[UR16][R2.64], R19 ;  /* 0x0000001302007986 */ /* 0x0005e8000c101910 */
[----:B------:R-:W3:Y:S04]  /*0560*/  LDG.E R12, desc[UR16][R12.64] ;  /* 0x000000100c0c7981 */ /* 0x000ee8000c1e1900 */
[----:B------:R-:W3:Y:S01]  /*0570*/  LDG.E R6, desc[UR16][R8.64+0xc] ;  /* 0x00000c1008067981 */ /* 0x000ee2000c1e1900 */
[----:B------:R-:W-:-:S04]  /*0580*/  UIADD3 UR4, UPT, UPT, UR4, 0x8, URZ ;  /* 0x0000000804047890 */ /* 0x000fc8000fffe0ff */
[----:B------:R-:W-:Y:S01]  /*0590*/  UISETP.NE.AND UP0, UPT, UR4, URZ, UPT ;  /* 0x000000ff0400728c */ /* 0x000fe2000bf05270 */
[----:B------:R-:W-:-:S04]  /*05a0*/  MOV R11, UR18 ;  /* 0x00000012000b7c02 */ /* 0x000fc80008000f00 */
[----:B------:R-:W-:Y:S01]  /*05b0*/  LEA R4, R11, R4, 0x3 ;  /* 0x000000040b047211 */ /* 0x000fe200078e18ff */
[----:B---3--:R-:W-:-:S05]  /*05c0*/  FFMA R7, R6, R12, R19 ;  /* 0x0000000c06077223 */ /* 0x008fca0000000013 */
[----:B------:R2:W-:Y:S01]  /*05d0*/  STG.E desc[UR16][R2.64], R7 ;  /* 0x0000000702007986 */ /* 0x0005e2000c101910 */
[----:B------:R-:W-:-:S04]  /*05e0*/  IADD3 R6, P0, PT, R8, 0x20, RZ ;  /* 0x0000002008067810 */ /* 0x000fc80007f1e0ff */
[----:B------:R-:W-:Y:S01]  /*05f0*/  IADD3.X R9, PT, PT, RZ, R9, RZ, P0, !PT ;  /* 0x00000009ff097210 */ /* 0x000fe200007fe4ff */
[----:B------:R-:W-:Y:S08]  /*0600*/  BRA.U UP0, `(.L_x_8) ;  /* 0xfffffffd00147547 */ /* 0x000ff0000b83ffff */
[----:B------:R-:W-:-:S06]  /*0610*/  ULOP3.LUT UR4, UR18, 0x7ffffff8, URZ, 0xc0, !UPT ;  /* 0x7ffffff812047892 */ /* 0x000fcc000f8ec0ff */
[----:B------:R-:W-:-:S07]  /*0620*/  MOV R4, UR4 ;  /* 0x0000000400047c02 */ /* 0x000fce0008000f00 */
.L_x_7:
[----:B------:R-:W-:-:S06]  /*0630*/  ULOP3.LUT UR4, UR18, 0x7, URZ, 0xc0, !UPT ;  /* 0x0000000712047892 */ /* 0x000fcc000f8ec0ff */
[----:B------:R-:W-:-:S13]  /*0640*/  ISETP.NE.AND P0, PT, RZ, UR4, PT ;  /* 0x00000004ff007c0c */ /* 0x000fda000bf05270 */
[----:B------:R-:W-:Y:S05]  /*0650*/  @!P0 EXIT ;  /* 0x000000000000894d */ /* 0x000fea0003800000 */
[----:B------:R-:W-:Y:S02]  /*0660*/  UISETP.GE.U32.AND UP0, UPT, UR4, 0x4, UPT ;  /* 0x000000040400788c */ /* 0x000fe4000bf06070 */
[----:B------:R-:W-:-:S07]  /*0670*/  ULOP3.LUT UR4, UR18, 0x3, URZ, 0xc0, !UPT ;  /* 0x0000000312047892 */ /* 0x000fce000f8ec0ff */
[----:B------:R-:W-:Y:S05]  /*0680*/  BRA.U !UP0, `(.L_x_9) ;  /* 0x0000000108887547 */ /* 0x000fea000b800000 */
[----:B------:R-:W1:Y:S01]  /*0690*/  LDC.64 R10, c[0x0][0x380] ;  /* 0x0000e000ff0a7b82 */ /* 0x000e620000000a00 */
[----:B------:R-:W-:Y:S01]  /*06a0*/  IADD3 R9, PT, PT, R5, R4, RZ ;  /* 0x0000000405097210 */ /* 0x000fe20007ffe0ff */
[----:B------:R-:W-:Y:S01]  /*06b0*/  IMAD R15, R4, UR18, R0 ;  /* 0x00000012040f7c24 */ /* 0x000fe2000f8e0200 */
[----:B------:R-:W3:Y:S05]  /*06c0*/  LDCU.64 UR6, c[0x0][0x380] ;  /* 0x00007000ff0677ac */ /* 0x000eea0008000a00 */
[----:B------:R-:W4:Y:S01]  /*06d0*/  LDC.64 R12, c[0x0][0x388] ;  /* 0x0000e200ff0c7b82 */ /* 0x000f220000000a00 */
[----:B-1----:R-:W-:-:S06]  /*06e0*/  IMAD.WIDE.U32 R10, R9, 0x4, R10 ;  /* 0x00000004090a7825 */ /* 0x002fcc00078e000a */
[----:B------:R-:W5:Y:S01]  /*06f0*/  LDG.E R10, desc[UR16][R10.64] ;  /* 0x000000100a0a7981 */ /* 0x000f62000c1e1900 */
[----:B----4-:R-:W-:-:S05]  /*0700*/  IMAD.WIDE R12, R15, 0x4, R12 ;  /* 0x000000040f0c7825 */ /* 0x010fca00078e020c */
[----:B------:R-:W5:Y:S01]  /*0710*/  LDG.E R6, desc[UR16][R12.64] ;  /* 0x000000100c067981 */ /* 0x000f62000c1e1900 */
[----:B------:R-:W-:Y:S01]  /*0720*/  IADD3 R9, P0, PT, R5, R4, RZ ;  /* 0x0000000405097210 */ /* 0x000fe20007f1e0ff */
[----:B--2---:R-:W-:-:S03]  /*0730*/  IMAD.U32 R17, RZ, RZ, UR18 ;  /* 0x00000012ff117e24 */ /* 0x004fc6000f8e00ff */
[----:B------:R-:W-:Y:S02]  /*0740*/  IADD3.X R14, PT, PT, RZ, RZ, RZ, P0, !PT ;  /* 0x000000ffff0e7210 */ /* 0x000fe400007fe4ff */
[----:B---3--:R-:W-:-:S04]  /*0750*/  LEA R8, P0, R9, UR6, 0x2 ;  /* 0x0000000609087c11 */ /* 0x008fc8000f8010ff */
[----:B------:R-:W-:Y:S01]  /*0760*/  LEA.HI.X R9, R9, UR7, R14, 0x2, P0 ;  /* 0x0000000709097c11 */ /* 0x000fe200080f140e */
[----:B-----5:R-:W-:Y:S01]  /*0770*/  FFMA R15, R10, R6, R7 ;  /* 0x000000060a0f7223 */ /* 0x020fe20000000007 */
[----:B------:R-:W-:-:S04]  /*0780*/  IMAD.WIDE R6, R17, 0x4, R12 ;  /* 0x0000000411067825 */ /* 0x000fc800078e020c */
[----:B------:R1:W-:Y:S04]  /*0790*/  STG.E desc[UR16][R2.64], R15 ;  /* 0x0000000f02007986 */ /* 0x0003e8000c101910 */
[----:B------:R-:W2:Y:S04]  /*07a0*/  LDG.E R11, desc[UR16][R6.64] ;  /* 0x00000010060b7981 */ /* 0x000ea8000c1e1900 */
[----:B------:R-:W2:Y:S01]  /*07b0*/  LDG.E R10, desc[UR16][R8.64+0x4] ;  /* 0x00000410080a7981 */ /* 0x000ea2000c1e1900 */
[----:B------:R-:W-:Y:S01]  /*07c0*/  MOV R13, UR18 ;  /* 0x00000012000d7c02 */ /* 0x000fe20008000f00 */
[----:B--2---:R-:W-:-:S04]  /*07d0*/  FFMA R17, R10, R11, R15 ;  /* 0x0000000b0a117223 */ /* 0x004fc8000000000f */
[----:B------:R-:W-:Y:S01]  /*07e0*/  IMAD.WIDE R10, R13, 0x4, R6 ;  /* 0x000000040d0a7825 */ /* 0x000fe200078e0206 */
        /* <DEDUP_REMOVED lines=9> */
[----:B------:R-:W-:Y:S01]  /*0880*/  IADD3 R4, PT, PT, R4, 0x4, RZ ;  /* 0x0000000404047810 */ /* 0x000fe20007ffe0ff */
[----:B--2---:R-:W-:-:S05]  /*0890*/  FFMA R7, R6, R12, R19 ;  /* 0x0000000c06077223 */ /* 0x004fca0000000013 */
[----:B------:R1:W-:Y:S02]  /*08a0*/  STG.E desc[UR16][R2.64], R7 ;  /* 0x0000000702007986 */ /* 0x0003e4000c101910 */
.L_x_9:
[----:B------:R-:W-:-:S13]  /*08b0*/  ISETP.NE.AND P0, PT, RZ, UR4, PT ;  /* 0x00000004ff007c0c */ /* 0x000fda000bf05270 */
[----:B------:R-:W-:Y:S05]  /*08c0*/  @!P0 EXIT ;  /* 0x000000000000894d */ /* 0x000fea0003800000 */
[----:B------:R-:W-:-:S09]  /*08d0*/  UISETP.NE.AND UP0, UPT, UR4, 0x1, UPT ;  /* 0x000000010400788c */ /* 0x000fd2000bf05270 */
[----:B------:R-:W-:Y:S05]  /*08e0*/  BRA.U !UP0, `(.L_x_10) ;  /* 0x0000000108587547 */ /* 0x000fea000b800000 */
[----:B------:R-:W3:Y:S01]  /*08f0*/  LDC.64 R8, c[0x0][0x380] ;  /* 0x0000e000ff087b82 */ /* 0x000ee20000000a00 */
[----:B------:R-:W-:Y:S01]  /*0900*/  IADD3 R11, PT, PT, R5, R4, RZ ;  /* 0x00000004050b7210 */ /* 0x000fe20007ffe0ff */
[----:B-1----:R-:W-:Y:S01]  /*0910*/  IMAD R15, R4, UR18, R0 ;  /* 0x00000012040f7c24 */ /* 0x002fe2000f8e0200 */
[----:B------:R-:W1:Y:S05]  /*0920*/  LDCU.64 UR4, c[0x0][0x380] ;  /* 0x00007000ff0477ac */ /* 0x000e6a0008000a00 */
[----:B------:R-:W4:Y:S01]  /*0930*/  LDC.64 R12, c[0x0][0x388] ;  /* 0x0000e200ff0c7b82 */ /* 0x000f220000000a00 */
[----:B---3--:R-:W-:-:S06]  /*0940*/  IMAD.WIDE.U32 R10, R11, 0x4, R8 ;  /* 0x000000040b0a7825 */ /* 0x008fcc00078e0008 */
[----:B------:R-:W2:Y:S01]  /*0950*/  LDG.E R10, desc[UR16][R10.64] ;  /* 0x000000100a0a7981 */ /* 0x000ea2000c1e1900 */
[----:B----4-:R-:W-:-:S05]  /*0960*/  IMAD.WIDE R12, R15, 0x4, R12 ;  /* 0x000000040f0c7825 */ /* 0x010fca00078e020c */
[----:B------:R-:W2:Y:S01]  /*0970*/  LDG.E R6, desc[UR16][R12.64] ;  /* 0x000000100c067981 */ /* 0x000ea2000c1e1900 */
[----:B------:R-:W-:Y:S02]  /*0980*/  IADD3 R9, P0, PT, R5, R4, RZ ;  /* 0x0000000405097210 */ /* 0x000fe40007f1e0ff */
[----:B------:R-:W-:Y:S02]  /*0990*/  MOV R15, UR18 ;  /* 0x00000012000f7c02 */ /* 0x000fe40008000f00 */
[----:B------:R-:W-:Y:S02]  /*09a0*/  IADD3.X R14, PT, PT, RZ, RZ, RZ, P0, !PT ;  /* 0x000000ffff0e7210 */ /* 0x000fe400007fe4ff */
[----:B-1----:R-:W-:-:S04]  /*09b0*/  LEA R8, P0, R9, UR4, 0x2 ;  /* 0x0000000409087c11 */ /* 0x002fc8000f8010ff */
[----:B------:R-:W-:Y:S01]  /*09c0*/  LEA.HI.X R9, R9, UR5, R14, 0x2, P0 ;  /* 0x0000000509097c11 */ /* 0x000fe200080f140e */
[----:B------:R-:W-:-:S04]  /*09d0*/  IMAD.WIDE R14, R15, 0x4, R12 ;  /* 0x000000040f0e7825 */ /* 0x000fc800078e020c */
[----:B--2---:R-:W-:-:S05]  /*09e0*/  FFMA R17, R10, R6, R7 ;  /* 0x000000060a117223 */ /* 0x004fca0000000007 */
[----:B------:R3:W-:Y:S04]  /*09f0*/  STG.E desc[UR16][R2.64], R17 ;  /* 0x0000001102007986 */ /* 0x0007e8000c101910 */
[----:B------:R-:W2:Y:S04]  /*0a00*/  LDG.E R14, desc[UR16][R14.64] ;  /* 0x000000100e0e7981 */ /* 0x000ea8000c1e1900 */
[----:B------:R-:W2:Y:S01]  /*0a10*/  LDG.E R8, desc[UR16][R8.64+0x4] ;  /* 0x0000041008087981 */ /* 0x000ea2000c1e1900 */
[----:B------:R-:W-:Y:S01]  /*0a20*/  IADD3 R4, PT, PT, R4, 0x2, RZ ;  /* 0x0000000204047810 */ /* 0x000fe20007ffe0ff */
[----:B--2---:R-:W-:-:S05]  /*0a30*/  FFMA R7, R8, R14, R17 ;  /* 0x0000000e08077223 */ /* 0x004fca0000000011 */
[----:B------:R3:W-:Y:S02]  /*0a40*/  STG.E desc[UR16][R2.64], R7 ;  /* 0x0000000702007986 */ /* 0x0007e4000c101910 */
.L_x_10:
[----:B------:R-:W-:-:S04]  /*0a50*/  ULOP3.LUT UR4, UR18, 0x1, URZ, 0xc0, !UPT ;  /* 0x0000000112047892 */ /* 0x000fc8000f8ec0ff */
[----:B------:R-:W-:-:S06]  /*0a60*/  UISETP.NE.U32.AND UP0, UPT, UR4, 0x1, UPT ;  /* 0x000000010400788c */ /* 0x000fcc000bf05070 */
[----:B------:R-:W-:-:S13]  /*0a70*/  PLOP3.LUT P0, PT, PT, PT, UP0, 0x80, 0x8 ;  /* 0x000000000008781c */ /* 0x000fda0003f0f008 */
[----:B------:R-:W-:Y:S05]  /*0a80*/  @P0 EXIT ;  /* 0x000000000000094d */ /* 0x000fea0003800000 */
[----:B------:R-:W4:Y:S01]  /*0a90*/  LDC.64 R8, c[0x0][0x380] ;  /* 0x0000e000ff087b82 */ /* 0x000f220000000a00 */
[----:B------:R-:W-:Y:S01]  /*0aa0*/  IADD3 R5, PT, PT, R5, R4, RZ ;  /* 0x0000000405057210 */ /* 0x000fe20007ffe0ff */
[----:B------:R-:W-:-:S06]  /*0ab0*/  IMAD R13, R4, UR18, R0 ;  /* 0x00000012040d7c24 */ /* 0x000fcc000f8e0200 */
[----:B------:R-:W5:Y:S01]  /*0ac0*/  LDC.64 R10, c[0x0][0x388] ;  /* 0x0000e200ff0a7b82 */ /* 0x000f620000000a00 */
[----:B----4-:R-:W-:-:S06]  /*0ad0*/  IMAD.WIDE.U32 R4, R5, 0x4, R8 ;  /* 0x0000000405047825 */ /* 0x010fcc00078e0008 */
[----:B------:R-:W1:Y:S01]  /*0ae0*/  LDG.E R4, desc[UR16][R4.64] ;  /* 0x0000001004047981 */ /* 0x000e62000c1e1900 */
[----:B-----5:R-:W-:-:S06]  /*0af0*/  IMAD.WIDE R8, R13, 0x4, R10 ;  /* 0x000000040d087825 */ /* 0x020fcc00078e020a */
[----:B------:R-:W1:Y:S02]  /*0b00*/  LDG.E R8, desc[UR16][R8.64] ;  /* 0x0000001008087981 */ /* 0x000e64000c1e1900 */
[----:B-123--:R-:W-:-:S05]  /*0b10*/  FFMA R7, R4, R8, R7 ;  /* 0x0000000804077223 */ /* 0x00efca0000000007 */
[----:B------:R-:W-:Y:S01]  /*0b20*/  STG.E desc[UR16][R2.64], R7 ;  /* 0x0000000702007986 */ /* 0x000fe2000c101910 */
[----:B------:R-:W-:Y:S05]  /*0b30*/  EXIT ;  /* 0x000000000000794d */ /* 0x000fea0003800000 */
.L_x_11:
        /* <DEDUP_REMOVED lines=12> */
.L_x_13:


//--------------------- .nv.shared._Z15TiledMatrixMultPfS_S_i --------------------------
	.section	.nv.shared._Z15TiledMatrixMultPfS_S_i,"aw",@nobits
	.sectionflags	@""
	.align	4
.nv.shared._Z15TiledMatrixMultPfS_S_i:
	.zero		3072


//--------------------- .nv.shared.reserved.0     --------------------------
	.section	.nv.shared.reserved.0,"aw",@nobits
	.weak		__nv_reservedSMEM_offset_0_alias
	.size		__nv_reservedSMEM_offset_0_alias, 0, 64
	.other		__nv_reservedSMEM_offset_0_alias,@"STO_CUDA_RESERVED_SHARED STV_DEFAULT"
__nv_reservedSMEM_offset_0_alias:
	.zero		0
	.zero		64


//--------------------- .nv.constant0._Z15TiledMatrixMultPfS_S_i --------------------------
	.section	.nv.constant0._Z15TiledMatrixMultPfS_S_i,"a",@progbits
	.sectionflags	@""
	.align	4
.nv.constant0._Z15TiledMatrixMultPfS_S_i:
	.zero		924


//--------------------- .nv.constant0._Z10MatrixMultPfS_S_i --------------------------
	.section	.nv.constant0._Z10MatrixMultPfS_S_i,"a",@progbits
	.sectionflags	@""
	.align	4
.nv.constant0._Z10MatrixMultPfS_S_i:
	.zero		924


//--------------------- SYMBOLS --------------------------

	.type		.nv.reservedSmem.offset0,@object
	.size		.nv.reservedSmem.offset0,0x4
	.type		.nv.reservedSmem.cap,@object
	.size		.nv.reservedSmem.cap,0x4
